//
// Generated by NVIDIA NVVM Compiler
//
// Compiler Build ID: CL-36424714
// Cuda compilation tools, release 13.0, V13.0.88
// Based on NVVM 20.0.0
//

.version 9.0
.target sm_100
.address_size 64

	// .globl	_Z19calcOnePosPerThreadPiii
.extern .func  (.param .b32 func_retval0) vprintf
(
	.param .b64 vprintf_param_0,
	.param .b64 vprintf_param_1
)
;
.global .align 4 .u32 barrier;
.global .align 1 .b8 $str[8] = {66, 101, 102, 111, 114, 101, 10};
.global .align 1 .b8 $str$1[11] = {65, 70, 84, 69, 82, 58, 32, 37, 100, 10};
.global .align 1 .b8 $str$2[13] = {98, 97, 114, 114, 105, 101, 114, 58, 32, 37, 100, 10};

.visible .entry _Z19calcOnePosPerThreadPiii(
	.param .u64 .ptr .align 1 _Z19calcOnePosPerThreadPiii_param_0,
	.param .u32 _Z19calcOnePosPerThreadPiii_param_1,
	.param .u32 _Z19calcOnePosPerThreadPiii_param_2
)
{
	.reg .pred 	%p<2>;
	.reg .b32 	%r<19>;
	.reg .b64 	%rd<9>;

	ld.param.u64 	%rd2, [_Z19calcOnePosPerThreadPiii_param_0];
	ld.param.u32 	%r2, [_Z19calcOnePosPerThreadPiii_param_1];
	ld.param.u32 	%r3, [_Z19calcOnePosPerThreadPiii_param_2];
	cvta.to.global.u64 	%rd3, %rd2;
	mov.u32 	%r4, %ctaid.x;
	mov.u32 	%r5, %ntid.x;
	mov.u32 	%r6, %tid.x;
	mad.lo.s32 	%r7, %r4, %r5, %r6;
	mov.u32 	%r8, %ctaid.y;
	mov.u32 	%r9, %ntid.y;
	mov.u32 	%r10, %tid.y;
	mad.lo.s32 	%r11, %r8, %r9, %r10;
	mul.lo.s32 	%r12, %r2, %r7;
	add.s32 	%r13, %r12, %r3;
	mul.wide.s32 	%rd4, %r13, 4;
	add.s64 	%rd5, %rd3, %rd4;
	ld.global.u32 	%r14, [%rd5];
	mad.lo.s32 	%r15, %r3, %r2, %r11;
	mul.wide.s32 	%rd6, %r15, 4;
	add.s64 	%rd7, %rd3, %rd6;
	ld.global.u32 	%r16, [%rd7];
	add.s32 	%r1, %r16, %r14;
	add.s32 	%r17, %r12, %r11;
	mul.wide.s32 	%rd8, %r17, 4;
	add.s64 	%rd1, %rd3, %rd8;
	ld.global.u32 	%r18, [%rd1];
	setp.ge.s32 	%p1, %r1, %r18;
	@%p1 bra 	$L__BB0_2;
	st.global.u32 	[%rd1], %r1;
$L__BB0_2:
	ret;

}
	// .globl	_Z18calThreadPerColumnPiiii
.visible .entry _Z18calThreadPerColumnPiiii(
	.param .u64 .ptr .align 1 _Z18calThreadPerColumnPiiii_param_0,
	.param .u32 _Z18calThreadPerColumnPiiii_param_1,
	.param .u32 _Z18calThreadPerColumnPiiii_param_2,
	.param .u32 _Z18calThreadPerColumnPiiii_param_3
)
{
	.reg .pred 	%p<26>;
	.reg .b32 	%r<90>;
	.reg .b64 	%rd<22>;

	ld.param.u64 	%rd10, [_Z18calThreadPerColumnPiiii_param_0];
	ld.param.u32 	%r39, [_Z18calThreadPerColumnPiiii_param_1];
	ld.param.u32 	%r40, [_Z18calThreadPerColumnPiiii_param_2];
	ld.param.u32 	%r41, [_Z18calThreadPerColumnPiiii_param_3];
	cvta.to.global.u64 	%rd1, %rd10;
	mov.u32 	%r42, %ctaid.x;
	mov.u32 	%r43, %ntid.x;
	mov.u32 	%r44, %tid.x;
	mad.lo.s32 	%r83, %r42, %r43, %r44;
	setp.ge.s32 	%p1, %r83, %r39;
	@%p1 bra 	$L__BB1_44;
	setp.lt.s32 	%p2, %r39, 1;
	mul.lo.s32 	%r2, %r41, %r39;
	@%p2 bra 	$L__BB1_44;
	and.b32  	%r3, %r39, 7;
	add.s32 	%r4, %r3, -1;
	and.b32  	%r5, %r39, 3;
	and.b32  	%r6, %r39, 2147483640;
	and.b32  	%r7, %r39, 1;
	neg.s32 	%r8, %r6;
	add.s64 	%rd2, %rd1, 16;
$L__BB1_3:
	setp.lt.u32 	%p3, %r39, 8;
	mul.lo.s32 	%r10, %r83, %r39;
	add.s32 	%r46, %r10, %r41;
	mul.wide.s32 	%rd11, %r46, 4;
	add.s64 	%rd12, %rd1, %rd11;
	ld.global.u32 	%r11, [%rd12];
	mov.b32 	%r88, 0;
	@%p3 bra 	$L__BB1_22;
	mov.u32 	%r84, %r10;
	mov.u32 	%r85, %r2;
	mov.u32 	%r86, %r8;
$L__BB1_5:
	.pragma "nounroll";
	mul.wide.s32 	%rd13, %r85, 4;
	add.s64 	%rd3, %rd2, %rd13;
	mul.wide.s32 	%rd14, %r84, 4;
	add.s64 	%rd4, %rd2, %rd14;
	ld.global.u32 	%r47, [%rd3+-16];
	add.s32 	%r15, %r47, %r11;
	ld.global.u32 	%r48, [%rd4+-16];
	setp.ge.s32 	%p4, %r15, %r48;
	@%p4 bra 	$L__BB1_7;
	st.global.u32 	[%rd4+-16], %r15;
$L__BB1_7:
	ld.global.u32 	%r49, [%rd3+-12];
	add.s32 	%r16, %r49, %r11;
	ld.global.u32 	%r50, [%rd4+-12];
	setp.ge.s32 	%p5, %r16, %r50;
	@%p5 bra 	$L__BB1_9;
	st.global.u32 	[%rd4+-12], %r16;
$L__BB1_9:
	ld.global.u32 	%r51, [%rd3+-8];
	add.s32 	%r17, %r51, %r11;
	ld.global.u32 	%r52, [%rd4+-8];
	setp.ge.s32 	%p6, %r17, %r52;
	@%p6 bra 	$L__BB1_11;
	st.global.u32 	[%rd4+-8], %r17;
$L__BB1_11:
	ld.global.u32 	%r53, [%rd3+-4];
	add.s32 	%r18, %r53, %r11;
	ld.global.u32 	%r54, [%rd4+-4];
	setp.ge.s32 	%p7, %r18, %r54;
	@%p7 bra 	$L__BB1_13;
	st.global.u32 	[%rd4+-4], %r18;
$L__BB1_13:
	ld.global.u32 	%r55, [%rd3];
	add.s32 	%r19, %r55, %r11;
	ld.global.u32 	%r56, [%rd4];
	setp.ge.s32 	%p8, %r19, %r56;
	@%p8 bra 	$L__BB1_15;
	st.global.u32 	[%rd4], %r19;
$L__BB1_15:
	ld.global.u32 	%r57, [%rd3+4];
	add.s32 	%r20, %r57, %r11;
	ld.global.u32 	%r58, [%rd4+4];
	setp.ge.s32 	%p9, %r20, %r58;
	@%p9 bra 	$L__BB1_17;
	st.global.u32 	[%rd4+4], %r20;
$L__BB1_17:
	ld.global.u32 	%r59, [%rd3+8];
	add.s32 	%r21, %r59, %r11;
	ld.global.u32 	%r60, [%rd4+8];
	setp.ge.s32 	%p10, %r21, %r60;
	@%p10 bra 	$L__BB1_19;
	st.global.u32 	[%rd4+8], %r21;
$L__BB1_19:
	ld.global.u32 	%r61, [%rd3+12];
	add.s32 	%r22, %r61, %r11;
	ld.global.u32 	%r62, [%rd4+12];
	setp.ge.s32 	%p11, %r22, %r62;
	@%p11 bra 	$L__BB1_21;
	st.global.u32 	[%rd4+12], %r22;
$L__BB1_21:
	add.s32 	%r86, %r86, 8;
	add.s32 	%r85, %r85, 8;
	add.s32 	%r84, %r84, 8;
	setp.ne.s32 	%p12, %r86, 0;
	mov.u32 	%r88, %r6;
	@%p12 bra 	$L__BB1_5;
$L__BB1_22:
	setp.eq.s32 	%p13, %r3, 0;
	@%p13 bra 	$L__BB1_43;
	setp.lt.u32 	%p14, %r4, 3;
	@%p14 bra 	$L__BB1_33;
	add.s32 	%r63, %r88, %r2;
	mul.wide.s32 	%rd15, %r63, 4;
	add.s64 	%rd5, %rd1, %rd15;
	ld.global.u32 	%r64, [%rd5];
	add.s32 	%r27, %r64, %r11;
	add.s32 	%r65, %r88, %r10;
	mul.wide.s32 	%rd16, %r65, 4;
	add.s64 	%rd6, %rd1, %rd16;
	ld.global.u32 	%r66, [%rd6];
	setp.ge.s32 	%p15, %r27, %r66;
	@%p15 bra 	$L__BB1_26;
	st.global.u32 	[%rd6], %r27;
$L__BB1_26:
	ld.global.u32 	%r67, [%rd5+4];
	add.s32 	%r28, %r67, %r11;
	ld.global.u32 	%r68, [%rd6+4];
	setp.ge.s32 	%p16, %r28, %r68;
	@%p16 bra 	$L__BB1_28;
	st.global.u32 	[%rd6+4], %r28;
$L__BB1_28:
	ld.global.u32 	%r69, [%rd5+8];
	add.s32 	%r29, %r69, %r11;
	ld.global.u32 	%r70, [%rd6+8];
	setp.ge.s32 	%p17, %r29, %r70;
	@%p17 bra 	$L__BB1_30;
	st.global.u32 	[%rd6+8], %r29;
$L__BB1_30:
	ld.global.u32 	%r71, [%rd5+12];
	add.s32 	%r30, %r71, %r11;
	ld.global.u32 	%r72, [%rd6+12];
	setp.ge.s32 	%p18, %r30, %r72;
	@%p18 bra 	$L__BB1_32;
	st.global.u32 	[%rd6+12], %r30;
$L__BB1_32:
	add.s32 	%r88, %r88, 4;
$L__BB1_33:
	setp.eq.s32 	%p19, %r5, 0;
	@%p19 bra 	$L__BB1_43;
	setp.eq.s32 	%p20, %r5, 1;
	@%p20 bra 	$L__BB1_40;
	add.s32 	%r73, %r88, %r2;
	mul.wide.s32 	%rd17, %r73, 4;
	add.s64 	%rd7, %rd1, %rd17;
	ld.global.u32 	%r74, [%rd7];
	add.s32 	%r33, %r74, %r11;
	add.s32 	%r75, %r88, %r10;
	mul.wide.s32 	%rd18, %r75, 4;
	add.s64 	%rd8, %rd1, %rd18;
	ld.global.u32 	%r76, [%rd8];
	setp.ge.s32 	%p21, %r33, %r76;
	@%p21 bra 	$L__BB1_37;
	st.global.u32 	[%rd8], %r33;
$L__BB1_37:
	ld.global.u32 	%r77, [%rd7+4];
	add.s32 	%r34, %r77, %r11;
	ld.global.u32 	%r78, [%rd8+4];
	setp.ge.s32 	%p22, %r34, %r78;
	@%p22 bra 	$L__BB1_39;
	st.global.u32 	[%rd8+4], %r34;
$L__BB1_39:
	add.s32 	%r88, %r88, 2;
$L__BB1_40:
	setp.eq.s32 	%p23, %r7, 0;
	@%p23 bra 	$L__BB1_43;
	add.s32 	%r79, %r88, %r2;
	mul.wide.s32 	%rd19, %r79, 4;
	add.s64 	%rd20, %rd1, %rd19;
	ld.global.u32 	%r80, [%rd20];
	add.s32 	%r37, %r80, %r11;
	add.s32 	%r81, %r88, %r10;
	mul.wide.s32 	%rd21, %r81, 4;
	add.s64 	%rd9, %rd1, %rd21;
	ld.global.u32 	%r82, [%rd9];
	setp.ge.s32 	%p24, %r37, %r82;
	@%p24 bra 	$L__BB1_43;
	st.global.u32 	[%rd9], %r37;
$L__BB1_43:
	add.s32 	%r83, %r83, %r40;
	setp.lt.s32 	%p25, %r83, %r39;
	@%p25 bra 	$L__BB1_3;
$L__BB1_44:
	ret;

}
	// .globl	_Z14calcWithAtomicPii
.visible .entry _Z14calcWithAtomicPii(
	.param .u64 .ptr .align 1 _Z14calcWithAtomicPii_param_0,
	.param .u32 _Z14calcWithAtomicPii_param_1
)
{
	.local .align 8 .b8 	__local_depot2[8];
	.reg .b64 	%SP;
	.reg .b64 	%SPL;
	.reg .pred 	%p<11>;
	.reg .b32 	%r<55>;
	.reg .b64 	%rd<19>;

	mov.u64 	%SPL, __local_depot2;
	cvta.local.u64 	%SP, %SPL;
	ld.param.u64 	%rd5, [_Z14calcWithAtomicPii_param_0];
	ld.param.u32 	%r24, [_Z14calcWithAtomicPii_param_1];
	cvta.to.global.u64 	%rd1, %rd5;
	add.u64 	%rd6, %SP, 0;
	add.u64 	%rd2, %SPL, 0;
	mov.u32 	%r25, %ctaid.x;
	mov.u32 	%r26, %ntid.x;
	mov.u32 	%r1, %tid.x;
	mad.lo.s32 	%r27, %r25, %r26, %r1;
	mul.lo.s32 	%r2, %r27, 96;
	mov.u32 	%r28, %ctaid.y;
	mov.u32 	%r29, %ntid.y;
	mov.u32 	%r3, %tid.y;
	mad.lo.s32 	%r30, %r28, %r29, %r3;
	mul.lo.s32 	%r4, %r30, 96;
	setp.lt.s32 	%p1, %r24, 1;
	@%p1 bra 	$L__BB2_17;
	or.b32  	%r5, %r1, %r3;
	add.s32 	%r32, %r4, 95;
	add.s32 	%r33, %r2, 95;
	max.s32 	%r34, %r24, %r4;
	max.s32 	%r35, %r4, %r32;
	max.s32 	%r6, %r2, %r33;
	sub.s32 	%r7, %r4, %r35;
	sub.s32 	%r8, %r4, %r34;
	mov.b32 	%r49, 0;
	mov.u64 	%rd7, $str;
	mov.u64 	%rd13, $str$1;
	mov.u64 	%rd16, $str$2;
$L__BB2_2:
	setp.ne.s32 	%p2, %r5, 0;
	@%p2 bra 	$L__BB2_4;
	cvta.global.u64 	%rd8, %rd7;
	{ // callseq 0, 0
	.param .b64 param0;
	st.param.b64 	[param0], %rd8;
	.param .b64 param1;
	st.param.b64 	[param1], 0;
	.param .b32 retval0;
	call.uni (retval0), 
	vprintf, 
	(
	param0, 
	param1
	);
	ld.param.b32 	%r36, [retval0];
	} // callseq 0
$L__BB2_4:
	mad.lo.s32 	%r10, %r49, %r24, %r4;
	mov.u32 	%r50, %r2;
$L__BB2_5:
	setp.ge.s32 	%p3, %r50, %r24;
	@%p3 bra 	$L__BB2_11;
	mul.lo.s32 	%r38, %r50, %r24;
	add.s32 	%r52, %r4, %r38;
	add.s32 	%r39, %r38, %r49;
	mul.wide.s32 	%rd9, %r39, 4;
	add.s64 	%rd3, %rd1, %rd9;
	mov.u32 	%r51, %r10;
	mov.u32 	%r53, %r8;
	mov.u32 	%r54, %r7;
$L__BB2_7:
	setp.eq.s32 	%p4, %r53, 0;
	@%p4 bra 	$L__BB2_11;
	ld.global.u32 	%r40, [%rd3];
	mul.wide.s32 	%rd10, %r51, 4;
	add.s64 	%rd11, %rd1, %rd10;
	ld.global.u32 	%r41, [%rd11];
	add.s32 	%r17, %r41, %r40;
	mul.wide.s32 	%rd12, %r52, 4;
	add.s64 	%rd4, %rd1, %rd12;
	ld.global.u32 	%r42, [%rd4];
	setp.ge.s32 	%p5, %r17, %r42;
	@%p5 bra 	$L__BB2_10;
	st.global.u32 	[%rd4], %r17;
$L__BB2_10:
	add.s32 	%r54, %r54, 1;
	add.s32 	%r53, %r53, 1;
	add.s32 	%r52, %r52, 1;
	add.s32 	%r51, %r51, 1;
	setp.ne.s32 	%p6, %r54, 1;
	@%p6 bra 	$L__BB2_7;
$L__BB2_11:
	setp.ne.s32 	%p7, %r5, 0;
	@%p7 bra 	$L__BB2_13;
	st.local.u32 	[%rd2], %r50;
	cvta.global.u64 	%rd14, %rd13;
	{ // callseq 1, 0
	.param .b64 param0;
	st.param.b64 	[param0], %rd14;
	.param .b64 param1;
	st.param.b64 	[param1], %rd6;
	.param .b32 retval0;
	call.uni (retval0), 
	vprintf, 
	(
	param0, 
	param1
	);
	ld.param.b32 	%r43, [retval0];
	} // callseq 1
$L__BB2_13:
	add.s32 	%r22, %r50, 1;
	setp.ne.s32 	%p8, %r50, %r6;
	mov.u32 	%r50, %r22;
	@%p8 bra 	$L__BB2_5;
	setp.ne.s32 	%p9, %r5, 0;
	add.s32 	%r49, %r49, 1;
	@%p9 bra 	$L__BB2_16;
	atom.global.add.u32 	%r45, [barrier], 1;
	ld.global.u32 	%r46, [barrier];
	st.local.u32 	[%rd2], %r46;
	cvta.global.u64 	%rd17, %rd16;
	add.u64 	%rd18, %SP, 0;
	{ // callseq 2, 0
	.param .b64 param0;
	st.param.b64 	[param0], %rd17;
	.param .b64 param1;
	st.param.b64 	[param1], %rd18;
	.param .b32 retval0;
	call.uni (retval0), 
	vprintf, 
	(
	param0, 
	param1
	);
	ld.param.b32 	%r47, [retval0];
	} // callseq 2
$L__BB2_16:
	bar.sync 	0;
	setp.ne.s32 	%p10, %r49, %r24;
	@%p10 bra 	$L__BB2_2;
$L__BB2_17:
	ret;

}
	// .globl	_Z17calcWithoutAtomicPiiii
.visible .entry _Z17calcWithoutAtomicPiiii(
	.param .u64 .ptr .align 1 _Z17calcWithoutAtomicPiiii_param_0,
	.param .u32 _Z17calcWithoutAtomicPiiii_param_1,
	.param .u32 _Z17calcWithoutAtomicPiiii_param_2,
	.param .u32 _Z17calcWithoutAtomicPiiii_param_3
)
{
	.reg .pred 	%p<22>;
	.reg .b32 	%r<83>;
	.reg .b64 	%rd<30>;

	ld.param.u64 	%rd11, [_Z17calcWithoutAtomicPiiii_param_0];
	ld.param.u32 	%r32, [_Z17calcWithoutAtomicPiiii_param_1];
	ld.param.u32 	%r33, [_Z17calcWithoutAtomicPiiii_param_2];
	ld.param.u32 	%r34, [_Z17calcWithoutAtomicPiiii_param_3];
	cvta.to.global.u64 	%rd1, %rd11;
	mov.u32 	%r35, %ctaid.x;
	mov.u32 	%r36, %ntid.x;
	mov.u32 	%r37, %tid.x;
	mad.lo.s32 	%r38, %r35, %r36, %r37;
	mul.lo.s32 	%r78, %r34, %r38;
	mov.u32 	%r39, %ctaid.y;
	mov.u32 	%r40, %ntid.y;
	mov.u32 	%r41, %tid.y;
	mad.lo.s32 	%r42, %r39, %r40, %r41;
	mul.lo.s32 	%r2, %r34, %r42;
	setp.lt.s32 	%p1, %r34, 1;
	@%p1 bra 	$L__BB3_30;
	add.s32 	%r3, %r2, %r34;
	mul.lo.s32 	%r43, %r33, %r32;
	add.s32 	%r4, %r2, 1;
	max.s32 	%r44, %r3, %r4;
	sub.s32 	%r45, %r44, %r2;
	and.b32  	%r5, %r45, 3;
	add.s32 	%r46, %r2, %r43;
	mul.wide.s32 	%rd12, %r46, 4;
	add.s64 	%rd2, %rd1, %rd12;
	cvt.s64.s32 	%rd3, %r43;
	cvt.s64.s32 	%rd4, %r2;
	add.s32 	%r6, %r2, 3;
	sub.s32 	%r7, %r2, %r44;
	add.s32 	%r8, %r78, %r34;
$L__BB3_2:
	setp.eq.s32 	%p2, %r5, 0;
	mul.lo.s32 	%r10, %r78, %r32;
	add.s32 	%r47, %r10, %r33;
	mul.wide.s32 	%rd13, %r47, 4;
	add.s64 	%rd5, %rd1, %rd13;
	mov.u32 	%r79, %r2;
	@%p2 bra 	$L__BB3_14;
	add.s32 	%r48, %r2, %r10;
	mul.wide.s32 	%rd14, %r48, 4;
	add.s64 	%rd6, %rd1, %rd14;
	max.s32 	%r49, %r78, %r2;
	setp.ge.s32 	%p3, %r49, %r32;
	@%p3 bra 	$L__BB3_6;
	ld.global.u32 	%r50, [%rd5];
	ld.global.u32 	%r51, [%rd2];
	add.s32 	%r11, %r51, %r50;
	ld.global.u32 	%r52, [%rd6];
	setp.ge.s32 	%p4, %r11, %r52;
	@%p4 bra 	$L__BB3_6;
	st.global.u32 	[%rd6], %r11;
$L__BB3_6:
	setp.eq.s32 	%p5, %r5, 1;
	mov.u32 	%r79, %r4;
	@%p5 bra 	$L__BB3_14;
	max.s32 	%r53, %r78, %r4;
	setp.ge.s32 	%p6, %r53, %r32;
	@%p6 bra 	$L__BB3_10;
	ld.global.u32 	%r54, [%rd5];
	ld.global.u32 	%r55, [%rd2+4];
	add.s32 	%r12, %r55, %r54;
	ld.global.u32 	%r56, [%rd6+4];
	setp.ge.s32 	%p7, %r12, %r56;
	@%p7 bra 	$L__BB3_10;
	st.global.u32 	[%rd6+4], %r12;
$L__BB3_10:
	add.s32 	%r79, %r2, 2;
	setp.eq.s32 	%p8, %r5, 2;
	@%p8 bra 	$L__BB3_14;
	max.s32 	%r57, %r78, %r79;
	setp.ge.s32 	%p9, %r57, %r32;
	mov.u32 	%r79, %r6;
	@%p9 bra 	$L__BB3_14;
	ld.global.u32 	%r58, [%rd5];
	add.s64 	%rd15, %rd4, %rd3;
	shl.b64 	%rd16, %rd15, 2;
	add.s64 	%rd17, %rd1, %rd16;
	ld.global.u32 	%r59, [%rd17+8];
	add.s32 	%r14, %r59, %r58;
	cvt.s64.s32 	%rd18, %r10;
	add.s64 	%rd19, %rd4, %rd18;
	shl.b64 	%rd20, %rd19, 2;
	add.s64 	%rd7, %rd1, %rd20;
	ld.global.u32 	%r60, [%rd7+8];
	setp.ge.s32 	%p10, %r14, %r60;
	mov.u32 	%r79, %r6;
	@%p10 bra 	$L__BB3_14;
	st.global.u32 	[%rd7+8], %r14;
	mov.u32 	%r79, %r6;
$L__BB3_14:
	setp.gt.u32 	%p11, %r7, -4;
	@%p11 bra 	$L__BB3_29;
	cvt.u32.u64 	%r61, %rd3;
	add.s32 	%r81, %r79, %r10;
	add.s32 	%r80, %r61, %r79;
$L__BB3_16:
	max.s32 	%r62, %r78, %r79;
	setp.ge.s32 	%p12, %r62, %r32;
	@%p12 bra 	$L__BB3_19;
	ld.global.u32 	%r63, [%rd5];
	mul.wide.s32 	%rd21, %r80, 4;
	add.s64 	%rd22, %rd1, %rd21;
	ld.global.u32 	%r64, [%rd22];
	add.s32 	%r21, %r64, %r63;
	mul.wide.s32 	%rd23, %r81, 4;
	add.s64 	%rd8, %rd1, %rd23;
	ld.global.u32 	%r65, [%rd8];
	setp.ge.s32 	%p13, %r21, %r65;
	@%p13 bra 	$L__BB3_19;
	st.global.u32 	[%rd8], %r21;
$L__BB3_19:
	add.s32 	%r22, %r79, 1;
	cvt.s64.s32 	%rd24, %r79;
	add.s64 	%rd25, %rd24, %rd3;
	shl.b64 	%rd26, %rd25, 2;
	add.s64 	%rd9, %rd1, %rd26;
	cvt.s64.s32 	%rd27, %r10;
	add.s64 	%rd28, %rd24, %rd27;
	shl.b64 	%rd29, %rd28, 2;
	add.s64 	%rd10, %rd1, %rd29;
	max.s32 	%r66, %r78, %r22;
	setp.ge.s32 	%p14, %r66, %r32;
	@%p14 bra 	$L__BB3_22;
	ld.global.u32 	%r67, [%rd5];
	ld.global.u32 	%r68, [%rd9+4];
	add.s32 	%r23, %r68, %r67;
	ld.global.u32 	%r69, [%rd10+4];
	setp.ge.s32 	%p15, %r23, %r69;
	@%p15 bra 	$L__BB3_22;
	st.global.u32 	[%rd10+4], %r23;
$L__BB3_22:
	add.s32 	%r24, %r22, 1;
	max.s32 	%r70, %r78, %r24;
	setp.ge.s32 	%p16, %r70, %r32;
	@%p16 bra 	$L__BB3_25;
	ld.global.u32 	%r71, [%rd5];
	ld.global.u32 	%r72, [%rd9+8];
	add.s32 	%r25, %r72, %r71;
	ld.global.u32 	%r73, [%rd10+8];
	setp.ge.s32 	%p17, %r25, %r73;
	@%p17 bra 	$L__BB3_25;
	st.global.u32 	[%rd10+8], %r25;
$L__BB3_25:
	add.s32 	%r26, %r24, 1;
	max.s32 	%r74, %r78, %r26;
	setp.ge.s32 	%p18, %r74, %r32;
	@%p18 bra 	$L__BB3_28;
	ld.global.u32 	%r75, [%rd5];
	ld.global.u32 	%r76, [%rd9+12];
	add.s32 	%r27, %r76, %r75;
	ld.global.u32 	%r77, [%rd10+12];
	setp.ge.s32 	%p19, %r27, %r77;
	@%p19 bra 	$L__BB3_28;
	st.global.u32 	[%rd10+12], %r27;
$L__BB3_28:
	add.s32 	%r81, %r81, 4;
	add.s32 	%r80, %r80, 4;
	add.s32 	%r79, %r26, 1;
	setp.lt.s32 	%p20, %r79, %r3;
	@%p20 bra 	$L__BB3_16;
$L__BB3_29:
	add.s32 	%r78, %r78, 1;
	setp.lt.s32 	%p21, %r78, %r8;
	@%p21 bra 	$L__BB3_2;
$L__BB3_30:
	ret;

}
	// .globl	_Z22calculateSequencialGPUPii
.visible .entry _Z22calculateSequencialGPUPii(
	.param .u64 .ptr .align 1 _Z22calculateSequencialGPUPii_param_0,
	.param .u32 _Z22calculateSequencialGPUPii_param_1
)
{
	.reg .pred 	%p<26>;
	.reg .b32 	%r<122>;
	.reg .b64 	%rd<45>;

	ld.param.u64 	%rd17, [_Z22calculateSequencialGPUPii_param_0];
	ld.param.u32 	%r59, [_Z22calculateSequencialGPUPii_param_1];
	cvta.to.global.u64 	%rd1, %rd17;
	setp.lt.s32 	%p1, %r59, 1;
	@%p1 bra 	$L__BB4_45;
	and.b32  	%r1, %r59, 7;
	add.s32 	%r2, %r1, -1;
	and.b32  	%r3, %r59, 3;
	and.b32  	%r4, %r59, 2147483640;
	and.b32  	%r5, %r59, 1;
	neg.s32 	%r6, %r4;
	add.s64 	%rd2, %rd1, 16;
	mov.b32 	%r105, 0;
$L__BB4_2:
	mul.lo.s32 	%r62, %r105, %r59;
	cvt.u64.u32 	%rd3, %r62;
	mul.wide.u32 	%rd18, %r62, 4;
	add.s64 	%rd4, %rd2, %rd18;
	mov.b32 	%r106, 0;
$L__BB4_3:
	setp.lt.u32 	%p2, %r59, 8;
	mul.lo.s32 	%r9, %r106, %r59;
	add.s32 	%r64, %r9, %r105;
	mul.wide.u32 	%rd19, %r64, 4;
	add.s64 	%rd5, %rd1, %rd19;
	mov.b32 	%r119, 0;
	@%p2 bra 	$L__BB4_22;
	mul.wide.u32 	%rd20, %r9, 4;
	add.s64 	%rd43, %rd2, %rd20;
	mov.u64 	%rd44, %rd4;
	mov.u32 	%r107, %r6;
$L__BB4_5:
	.pragma "nounroll";
	ld.global.u32 	%r109, [%rd5];
	ld.global.u32 	%r65, [%rd44+-16];
	add.s32 	%r12, %r65, %r109;
	ld.global.u32 	%r66, [%rd43+-16];
	setp.ge.s32 	%p3, %r12, %r66;
	@%p3 bra 	$L__BB4_7;
	st.global.u32 	[%rd43+-16], %r12;
	ld.global.u32 	%r109, [%rd5];
$L__BB4_7:
	ld.global.u32 	%r67, [%rd44+-12];
	add.s32 	%r15, %r67, %r109;
	ld.global.u32 	%r68, [%rd43+-12];
	setp.ge.s32 	%p4, %r15, %r68;
	@%p4 bra 	$L__BB4_9;
	st.global.u32 	[%rd43+-12], %r15;
	ld.global.u32 	%r109, [%rd5];
$L__BB4_9:
	ld.global.u32 	%r69, [%rd44+-8];
	add.s32 	%r18, %r69, %r109;
	ld.global.u32 	%r70, [%rd43+-8];
	setp.ge.s32 	%p5, %r18, %r70;
	@%p5 bra 	$L__BB4_11;
	st.global.u32 	[%rd43+-8], %r18;
	ld.global.u32 	%r109, [%rd5];
$L__BB4_11:
	ld.global.u32 	%r71, [%rd44+-4];
	add.s32 	%r21, %r71, %r109;
	ld.global.u32 	%r72, [%rd43+-4];
	setp.ge.s32 	%p6, %r21, %r72;
	@%p6 bra 	$L__BB4_13;
	st.global.u32 	[%rd43+-4], %r21;
	ld.global.u32 	%r109, [%rd5];
$L__BB4_13:
	ld.global.u32 	%r73, [%rd44];
	add.s32 	%r24, %r73, %r109;
	ld.global.u32 	%r74, [%rd43];
	setp.ge.s32 	%p7, %r24, %r74;
	@%p7 bra 	$L__BB4_15;
	st.global.u32 	[%rd43], %r24;
	ld.global.u32 	%r109, [%rd5];
$L__BB4_15:
	ld.global.u32 	%r75, [%rd44+4];
	add.s32 	%r27, %r75, %r109;
	ld.global.u32 	%r76, [%rd43+4];
	setp.ge.s32 	%p8, %r27, %r76;
	@%p8 bra 	$L__BB4_17;
	st.global.u32 	[%rd43+4], %r27;
	ld.global.u32 	%r109, [%rd5];
$L__BB4_17:
	ld.global.u32 	%r77, [%rd44+8];
	add.s32 	%r30, %r77, %r109;
	ld.global.u32 	%r78, [%rd43+8];
	setp.ge.s32 	%p9, %r30, %r78;
	@%p9 bra 	$L__BB4_19;
	st.global.u32 	[%rd43+8], %r30;
	ld.global.u32 	%r109, [%rd5];
$L__BB4_19:
	ld.global.u32 	%r79, [%rd44+12];
	add.s32 	%r33, %r79, %r109;
	ld.global.u32 	%r80, [%rd43+12];
	setp.ge.s32 	%p10, %r33, %r80;
	@%p10 bra 	$L__BB4_21;
	st.global.u32 	[%rd43+12], %r33;
$L__BB4_21:
	add.s32 	%r107, %r107, 8;
	add.s64 	%rd44, %rd44, 32;
	add.s64 	%rd43, %rd43, 32;
	setp.ne.s32 	%p11, %r107, 0;
	mov.u32 	%r119, %r4;
	@%p11 bra 	$L__BB4_5;
$L__BB4_22:
	setp.eq.s32 	%p12, %r1, 0;
	@%p12 bra 	$L__BB4_43;
	setp.lt.u32 	%p13, %r2, 3;
	@%p13 bra 	$L__BB4_33;
	cvt.u32.u64 	%r81, %rd3;
	ld.global.u32 	%r117, [%rd5];
	add.s32 	%r82, %r119, %r81;
	mul.wide.u32 	%rd21, %r82, 4;
	add.s64 	%rd22, %rd1, %rd21;
	ld.global.u32 	%r83, [%rd22];
	add.s32 	%r37, %r83, %r117;
	add.s32 	%r84, %r119, %r9;
	mul.wide.u32 	%rd23, %r84, 4;
	add.s64 	%rd11, %rd1, %rd23;
	ld.global.u32 	%r85, [%rd11];
	setp.ge.s32 	%p14, %r37, %r85;
	@%p14 bra 	$L__BB4_26;
	st.global.u32 	[%rd11], %r37;
	ld.global.u32 	%r117, [%rd5];
$L__BB4_26:
	cvt.u64.u32 	%rd24, %r119;
	add.s64 	%rd25, %rd24, %rd3;
	shl.b64 	%rd26, %rd25, 2;
	add.s64 	%rd12, %rd1, %rd26;
	ld.global.u32 	%r86, [%rd12+4];
	add.s32 	%r40, %r86, %r117;
	cvt.u64.u32 	%rd27, %r9;
	add.s64 	%rd28, %rd24, %rd27;
	shl.b64 	%rd29, %rd28, 2;
	add.s64 	%rd13, %rd1, %rd29;
	ld.global.u32 	%r87, [%rd13+4];
	setp.ge.s32 	%p15, %r40, %r87;
	@%p15 bra 	$L__BB4_28;
	st.global.u32 	[%rd13+4], %r40;
	ld.global.u32 	%r117, [%rd5];
$L__BB4_28:
	ld.global.u32 	%r88, [%rd12+8];
	add.s32 	%r43, %r88, %r117;
	ld.global.u32 	%r89, [%rd13+8];
	setp.ge.s32 	%p16, %r43, %r89;
	@%p16 bra 	$L__BB4_30;
	st.global.u32 	[%rd13+8], %r43;
	ld.global.u32 	%r117, [%rd5];
$L__BB4_30:
	ld.global.u32 	%r90, [%rd12+12];
	add.s32 	%r46, %r90, %r117;
	ld.global.u32 	%r91, [%rd13+12];
	setp.ge.s32 	%p17, %r46, %r91;
	@%p17 bra 	$L__BB4_32;
	st.global.u32 	[%rd13+12], %r46;
$L__BB4_32:
	add.s32 	%r119, %r119, 4;
$L__BB4_33:
	setp.eq.s32 	%p18, %r3, 0;
	@%p18 bra 	$L__BB4_43;
	setp.eq.s32 	%p19, %r3, 1;
	@%p19 bra 	$L__BB4_40;
	cvt.u32.u64 	%r92, %rd3;
	ld.global.u32 	%r120, [%rd5];
	add.s32 	%r93, %r119, %r92;
	mul.wide.u32 	%rd30, %r93, 4;
	add.s64 	%rd31, %rd1, %rd30;
	ld.global.u32 	%r94, [%rd31];
	add.s32 	%r50, %r94, %r120;
	add.s32 	%r95, %r119, %r9;
	mul.wide.u32 	%rd32, %r95, 4;
	add.s64 	%rd14, %rd1, %rd32;
	ld.global.u32 	%r96, [%rd14];
	setp.ge.s32 	%p20, %r50, %r96;
	@%p20 bra 	$L__BB4_37;
	st.global.u32 	[%rd14], %r50;
	ld.global.u32 	%r120, [%rd5];
$L__BB4_37:
	cvt.u64.u32 	%rd33, %r119;
	add.s64 	%rd34, %rd33, %rd3;
	shl.b64 	%rd35, %rd34, 2;
	add.s64 	%rd36, %rd1, %rd35;
	ld.global.u32 	%r97, [%rd36+4];
	add.s32 	%r53, %r97, %r120;
	cvt.u64.u32 	%rd37, %r9;
	add.s64 	%rd38, %rd33, %rd37;
	shl.b64 	%rd39, %rd38, 2;
	add.s64 	%rd15, %rd1, %rd39;
	ld.global.u32 	%r98, [%rd15+4];
	setp.ge.s32 	%p21, %r53, %r98;
	@%p21 bra 	$L__BB4_39;
	st.global.u32 	[%rd15+4], %r53;
$L__BB4_39:
	add.s32 	%r119, %r119, 2;
$L__BB4_40:
	setp.eq.s32 	%p22, %r5, 0;
	@%p22 bra 	$L__BB4_43;
	cvt.u32.u64 	%r99, %rd3;
	ld.global.u32 	%r100, [%rd5];
	add.s32 	%r101, %r119, %r99;
	mul.wide.u32 	%rd40, %r101, 4;
	add.s64 	%rd41, %rd1, %rd40;
	ld.global.u32 	%r102, [%rd41];
	add.s32 	%r56, %r102, %r100;
	add.s32 	%r103, %r119, %r9;
	mul.wide.u32 	%rd42, %r103, 4;
	add.s64 	%rd16, %rd1, %rd42;
	ld.global.u32 	%r104, [%rd16];
	setp.ge.s32 	%p23, %r56, %r104;
	@%p23 bra 	$L__BB4_43;
	st.global.u32 	[%rd16], %r56;
$L__BB4_43:
	add.s32 	%r106, %r106, 1;
	setp.ne.s32 	%p24, %r106, %r59;
	@%p24 bra 	$L__BB4_3;
	add.s32 	%r105, %r105, 1;
	setp.ne.s32 	%p25, %r105, %r59;
	@%p25 bra 	$L__BB4_2;
$L__BB4_45:
	ret;

}


// ===== COMPILED SASS (sm_100) =====

	.target	sm_100

	.elftype	@"ET_EXEC"


//--------------------- .note.nv.tkinfo           --------------------------
	.section	.note.nv.tkinfo,"",@"SHT_NOTE"
	.sectionflags	@"SHF_NOTE_NV_TKINFO"
	.tkinfo
        /*0018*/ 	.word	0x00000002
        /*0030*/ 	.string	""
        /*0030*/ 	.string	"ptxas"
        /*0030*/ 	.string	"Cuda compilation tools, release 13.0, V13.0.88"
        /*0030*/ 	.string	"Build cuda_13.0.r13.0/compiler.36424714_0"
        /*0030*/ 	.string	"-arch sm_100 -m 64 "



//--------------------- .note.nv.cuinfo           --------------------------
	.section	.note.nv.cuinfo,"",@"SHT_NOTE"
	.sectionflags	@"SHF_NOTE_NV_CUINFO"
        /*0018*/ 	.short	0x0002
        /*001a*/ 	.short	0x0064
        /*001c*/ 	.short	0x0082
	.zero		2


//--------------------- .nv.info                  --------------------------
	.section	.nv.info,"",@"SHT_CUDA_INFO"
	.align	4


	//----- nvinfo : EIATTR_REGCOUNT
	.align		4
        /*0000*/ 	.byte	0x04, 0x2f
        /*0002*/ 	.short	(.L_5 - .L_4)
	.align		4
.L_4:
        /*0004*/ 	.word	index@(_Z19calcOnePosPerThreadPiii)
        /*0008*/ 	.word	0x0000000e


	//----- nvinfo : EIATTR_FRAME_SIZE
	.align		4
.L_5:
        /*000c*/ 	.byte	0x04, 0x11
        /*000e*/ 	.short	(.L_7 - .L_6)
	.align		4
.L_6:
        /*0010*/ 	.word	index@(_Z19calcOnePosPerThreadPiii)
        /*0014*/ 	.word	0x00000000


	//----- nvinfo : EIATTR_REGCOUNT
	.align		4
.L_7:
        /*0018*/ 	.byte	0x04, 0x2f
        /*001a*/ 	.short	(.L_9 - .L_8)
	.align		4
.L_8:
        /*001c*/ 	.word	index@(_Z18calThreadPerColumnPiiii)
        /*0020*/ 	.word	0x0000001c


	//----- nvinfo : EIATTR_FRAME_SIZE
	.align		4
.L_9:
        /*0024*/ 	.byte	0x04, 0x11
        /*0026*/ 	.short	(.L_11 - .L_10)
	.align		4
.L_10:
        /*0028*/ 	.word	index@(_Z18calThreadPerColumnPiiii)
        /*002c*/ 	.word	0x00000000


	//----- nvinfo : EIATTR_REGCOUNT
	.align		4
.L_11:
        /*0030*/ 	.byte	0x04, 0x2f
        /*0032*/ 	.short	(.L_13 - .L_12)
	.align		4
.L_12:
        /*0034*/ 	.word	index@(_Z14calcWithAtomicPii)
        /*0038*/ 	.word	0x0000001d


	//----- nvinfo : EIATTR_FRAME_SIZE
	.align		4
.L_13:
        /*003c*/ 	.byte	0x04, 0x11
        /*003e*/ 	.short	(.L_15 - .L_14)
	.align		4
.L_14:
        /*0040*/ 	.word	index@(_Z14calcWithAtomicPii)
        /*0044*/ 	.word	0x00000008


	//----- nvinfo : EIATTR_REGCOUNT
	.align		4
.L_15:
        /*0048*/ 	.byte	0x04, 0x2f
        /*004a*/ 	.short	(.L_17 - .L_16)
	.align		4
.L_16:
        /*004c*/ 	.word	index@(_Z17calcWithoutAtomicPiiii)
        /*0050*/ 	.word	0x00000020


	//----- nvinfo : EIATTR_FRAME_SIZE
	.align		4
.L_17:
        /*0054*/ 	.byte	0x04, 0x11
        /*0056*/ 	.short	(.L_19 - .L_18)
	.align		4
.L_18:
        /*0058*/ 	.word	index@(_Z17calcWithoutAtomicPiiii)
        /*005c*/ 	.word	0x00000000


	//----- nvinfo : EIATTR_REGCOUNT
	.align		4
.L_19:
        /*0060*/ 	.byte	0x04, 0x2f
        /*0062*/ 	.short	(.L_21 - .L_20)
	.align		4
.L_20:
        /*0064*/ 	.word	index@(_Z22calculateSequencialGPUPii)
        /*0068*/ 	.word	0x0000001f


	//----- nvinfo : EIATTR_FRAME_SIZE
	.align		4
.L_21:
        /*006c*/ 	.byte	0x04, 0x11
        /*006e*/ 	.short	(.L_23 - .L_22)
	.align		4
.L_22:
        /*0070*/ 	.word	index@(_Z22calculateSequencialGPUPii)
        /*0074*/ 	.word	0x00000000


	//----- nvinfo : EIATTR_MIN_STACK_SIZE
	.align		4
.L_23:
        /*0078*/ 	.byte	0x04, 0x12
        /*007a*/ 	.short	(.L_25 - .L_24)
	.align		4
.L_24:
        /*007c*/ 	.word	index@(_Z22calculateSequencialGPUPii)
        /*0080*/ 	.word	0x00000000


	//----- nvinfo : EIATTR_MIN_STACK_SIZE
	.align		4
.L_25:
        /*0084*/ 	.byte	0x04, 0x12
        /*0086*/ 	.short	(.L_27 - .L_26)
	.align		4
.L_26:
        /*0088*/ 	.word	index@(_Z17calcWithoutAtomicPiiii)
        /*008c*/ 	.word	0x00000000


	//----- nvinfo : EIATTR_MIN_STACK_SIZE
	.align		4
.L_27:
        /*0090*/ 	.byte	0x04, 0x12
        /*0092*/ 	.short	(.L_29 - .L_28)
	.align		4
.L_28:
        /*0094*/ 	.word	index@(_Z14calcWithAtomicPii)
        /*0098*/ 	.word	0x00000008


	//----- nvinfo : EIATTR_MIN_STACK_SIZE
	.align		4
.L_29:
        /*009c*/ 	.byte	0x04, 0x12
        /*009e*/ 	.short	(.L_31 - .L_30)
	.align		4
.L_30:
        /*00a0*/ 	.word	index@(_Z18calThreadPerColumnPiiii)
        /*00a4*/ 	.word	0x00000000


	//----- nvinfo : EIATTR_MIN_STACK_SIZE
	.align		4
.L_31:
        /*00a8*/ 	.byte	0x04, 0x12
        /*00aa*/ 	.short	(.L_33 - .L_32)
	.align		4
.L_32:
        /*00ac*/ 	.word	index@(_Z19calcOnePosPerThreadPiii)
        /*00b0*/ 	.word	0x00000000
.L_33:


//--------------------- .nv.compat                --------------------------
	.section	.nv.compat,"",@"SHT_CUDA_COMPAT_INFO"
	.align	4
        /*0000*/ 	.byte	0x02, 0x09, 0x00, 0x00, 0x02, 0x02, 0x01, 0x00, 0x02, 0x05, 0x05, 0x00, 0x03, 0x07, 0x01, 0x01
        /*0010*/ 	.byte	0x02, 0x03, 0x00, 0x00, 0x02, 0x06, 0x01, 0x00, 0x04, 0x0b, 0x08, 0x00, 0x09, 0x00, 0x00, 0x00
        /*0020*/ 	.byte	0x00, 0x00, 0x00, 0x00


//--------------------- .nv.info._Z22calculateSequencialGPUPii --------------------------
	.section	.nv.info._Z22calculateSequencialGPUPii,"",@"SHT_CUDA_INFO"
	.sectionflags	@""
	.align	4


	//----- nvinfo : EIATTR_CUDA_API_VERSION
	.align		4
        /*0000*/ 	.byte	0x04, 0x37
        /*0002*/ 	.short	(.L_35 - .L_34)
.L_34:
        /*0004*/ 	.word	0x00000082


	//----- nvinfo : EIATTR_KPARAM_INFO
	.align		4
.L_35:
        /*0008*/ 	.byte	0x04, 0x17
        /*000a*/ 	.short	(.L_37 - .L_36)
.L_36:
        /*000c*/ 	.word	0x00000000
        /*0010*/ 	.short	0x0001
        /*0012*/ 	.short	0x0008
        /*0014*/ 	.byte	0x00, 0xf0, 0x11, 0x00


	//----- nvinfo : EIATTR_KPARAM_INFO
	.align		4
.L_37:
        /*0018*/ 	.byte	0x04, 0x17
        /*001a*/ 	.short	(.L_39 - .L_38)
.L_38:
        /*001c*/ 	.word	0x00000000
        /*0020*/ 	.short	0x0000
        /*0022*/ 	.short	0x0000
        /*0024*/ 	.byte	0x00, 0xf5, 0x21, 0x00


	//----- nvinfo : EIATTR_SPARSE_MMA_MASK
	.align		4
.L_39:
        /*0028*/ 	.byte	0x03, 0x50
        /*002a*/ 	.short	0x0000


	//----- nvinfo : EIATTR_MAXREG_COUNT
	.align		4
        /*002c*/ 	.byte	0x03, 0x1b
        /*002e*/ 	.short	0x00ff


	//----- nvinfo : EIATTR_MERCURY_ISA_VERSION
	.align		4
        /*0030*/ 	.byte	0x03, 0x5f
        /*0032*/ 	.short	0x0101


	//----- nvinfo : EIATTR_VRC_CTA_INIT_COUNT
	.align		4
        /*0034*/ 	.byte	0x02, 0x4a
	.zero		1
	.zero		1


	//----- nvinfo : EIATTR_EXIT_INSTR_OFFSETS
	.align		4
        /*0038*/ 	.byte	0x04, 0x1c
        /*003a*/ 	.short	(.L_41 - .L_40)


	//   ....[0]....
.L_40:
        /*003c*/ 	.word	0x00000030


	//   ....[1]....
        /*0040*/ 	.word	0x00000bd0


	//----- nvinfo : EIATTR_CBANK_PARAM_SIZE
	.align		4
.L_41:
        /*0044*/ 	.byte	0x03, 0x19
        /*0046*/ 	.short	0x000c


	//----- nvinfo : EIATTR_PARAM_CBANK
	.align		4
        /*0048*/ 	.byte	0x04, 0x0a
        /*004a*/ 	.short	(.L_43 - .L_42)
	.align		4
.L_42:
        /*004c*/ 	.word	index@(.nv.constant0._Z22calculateSequencialGPUPii)
        /*0050*/ 	.short	0x0380
        /*0052*/ 	.short	0x000c


	//----- nvinfo : EIATTR_SW_WAR
	.align		4
.L_43:
        /*0054*/ 	.byte	0x04, 0x36
        /*0056*/ 	.short	(.L_45 - .L_44)
.L_44:
        /*0058*/ 	.word	0x00000008
.L_45:


//--------------------- .nv.info._Z17calcWithoutAtomicPiiii --------------------------
	.section	.nv.info._Z17calcWithoutAtomicPiiii,"",@"SHT_CUDA_INFO"
	.sectionflags	@""
	.align	4


	//----- nvinfo : EIATTR_CUDA_API_VERSION
	.align		4
        /*0000*/ 	.byte	0x04, 0x37
        /*0002*/ 	.short	(.L_47 - .L_46)
.L_46:
        /*0004*/ 	.word	0x00000082


	//----- nvinfo : EIATTR_KPARAM_INFO
	.align		4
.L_47:
        /*0008*/ 	.byte	0x04, 0x17
        /*000a*/ 	.short	(.L_49 - .L_48)
.L_48:
        /*000c*/ 	.word	0x00000000
        /*0010*/ 	.short	0x0003
        /*0012*/ 	.short	0x0010
        /*0014*/ 	.byte	0x00, 0xf0, 0x11, 0x00


	//----- nvinfo : EIATTR_KPARAM_INFO
	.align		4
.L_49:
        /*0018*/ 	.byte	0x04, 0x17
        /*001a*/ 	.short	(.L_51 - .L_50)
.L_50:
        /*001c*/ 	.word	0x00000000
        /*0020*/ 	.short	0x0002
        /*0022*/ 	.short	0x000c
        /*0024*/ 	.byte	0x00, 0xf0, 0x11, 0x00


	//----- nvinfo : EIATTR_KPARAM_INFO
	.align		4
.L_51:
        /*0028*/ 	.byte	0x04, 0x17
        /*002a*/ 	.short	(.L_53 - .L_52)
.L_52:
        /*002c*/ 	.word	0x00000000
        /*0030*/ 	.short	0x0001
        /*0032*/ 	.short	0x0008
        /*0034*/ 	.byte	0x00, 0xf0, 0x11, 0x00


	//----- nvinfo : EIATTR_KPARAM_INFO
	.align		4
.L_53:
        /*0038*/ 	.byte	0x04, 0x17
        /*003a*/ 	.short	(.L_55 - .L_54)
.L_54:
        /*003c*/ 	.word	0x00000000
        /*0040*/ 	.short	0x0000
        /*0042*/ 	.short	0x0000
        /*0044*/ 	.byte	0x00, 0xf5, 0x21, 0x00


	//----- nvinfo : EIATTR_SPARSE_MMA_MASK
	.align		4
.L_55:
        /*0048*/ 	.byte	0x03, 0x50
        /*004a*/ 	.short	0x0000


	//----- nvinfo : EIATTR_MAXREG_COUNT
	.align		4
        /*004c*/ 	.byte	0x03, 0x1b
        /*004e*/ 	.short	0x00ff


	//----- nvinfo : EIATTR_MERCURY_ISA_VERSION
	.align		4
        /*0050*/ 	.byte	0x03, 0x5f
        /*0052*/ 	.short	0x0101


	//----- nvinfo : EIATTR_VRC_CTA_INIT_COUNT
	.align		4
        /*0054*/ 	.byte	0x02, 0x4a
	.zero		1
	.zero		1


	//----- nvinfo : EIATTR_EXIT_INSTR_OFFSETS
	.align		4
        /*0058*/ 	.byte	0x04, 0x1c
        /*005a*/ 	.short	(.L_57 - .L_56)


	//   ....[0]....
.L_56:
        /*005c*/ 	.word	0x00000090


	//   ....[1]....
        /*0060*/ 	.word	0x00000a30


	//----- nvinfo : EIATTR_CRS_STACK_SIZE
	.align		4
.L_57:
        /*0064*/ 	.byte	0x04, 0x1e
        /*0066*/ 	.short	(.L_59 - .L_58)
.L_58:
        /*0068*/ 	.word	0x00000000


	//----- nvinfo : EIATTR_CBANK_PARAM_SIZE
	.align		4
.L_59:
        /*006c*/ 	.byte	0x03, 0x19
        /*006e*/ 	.short	0x0014


	//----- nvinfo : EIATTR_PARAM_CBANK
	.align		4
        /*0070*/ 	.byte	0x04, 0x0a
        /*0072*/ 	.short	(.L_61 - .L_60)
	.align		4
.L_60:
        /*0074*/ 	.word	index@(.nv.constant0._Z17calcWithoutAtomicPiiii)
        /*0078*/ 	.short	0x0380
        /*007a*/ 	.short	0x0014


	//----- nvinfo : EIATTR_SW_WAR
	.align		4
.L_61:
        /*007c*/ 	.byte	0x04, 0x36
        /*007e*/ 	.short	(.L_63 - .L_62)
.L_62:
        /*0080*/ 	.word	0x00000008
.L_63:


//--------------------- .nv.info._Z14calcWithAtomicPii --------------------------
	.section	.nv.info._Z14calcWithAtomicPii,"",@"SHT_CUDA_INFO"
	.sectionflags	@""
	.align	4


	//----- nvinfo : EIATTR_CUDA_API_VERSION
	.align		4
        /*0000*/ 	.byte	0x04, 0x37
        /*0002*/ 	.short	(.L_65 - .L_64)
.L_64:
        /*0004*/ 	.word	0x00000082


	//----- nvinfo : EIATTR_KPARAM_INFO
	.align		4
.L_65:
        /*0008*/ 	.byte	0x04, 0x17
        /*000a*/ 	.short	(.L_67 - .L_66)
.L_66:
        /*000c*/ 	.word	0x00000000
        /*0010*/ 	.short	0x0001
        /*0012*/ 	.short	0x0008
        /*0014*/ 	.byte	0x00, 0xf0, 0x11, 0x00


	//----- nvinfo : EIATTR_KPARAM_INFO
	.align		4
.L_67:
        /*0018*/ 	.byte	0x04, 0x17
        /*001a*/ 	.short	(.L_69 - .L_68)
.L_68:
        /*001c*/ 	.word	0x00000000
        /*0020*/ 	.short	0x0000
        /*0022*/ 	.short	0x0000
        /*0024*/ 	.byte	0x00, 0xf5, 0x21, 0x00


	//----- nvinfo : EIATTR_SPARSE_MMA_MASK
	.align		4
.L_69:
        /*0028*/ 	.byte	0x03, 0x50
        /*002a*/ 	.short	0x0000


	//----- nvinfo : EIATTR_MAXREG_COUNT
	.align		4
        /*002c*/ 	.byte	0x03, 0x1b
        /*002e*/ 	.short	0x00ff


	//----- nvinfo : EIATTR_NUM_BARRIERS
	.align		4
        /*0030*/ 	.byte	0x02, 0x4c
        /*0032*/ 	.byte	0x01
	.zero		1


	//----- nvinfo : EIATTR_EXTERNS
	.align		4
        /*0034*/ 	.byte	0x04, 0x0f
        /*0036*/ 	.short	(.L_71 - .L_70)


	//   ....[0]....
	.align		4
.L_70:
        /*0038*/ 	.word	index@(vprintf)


	//----- nvinfo : EIATTR_MERCURY_ISA_VERSION
	.align		4
.L_71:
        /*003c*/ 	.byte	0x03, 0x5f
        /*003e*/ 	.short	0x0101


	//----- nvinfo : EIATTR_INT_WARP_WIDE_INSTR_OFFSETS
	.align		4
        /*0040*/ 	.byte	0x04, 0x31
        /*0042*/ 	.short	(.L_73 - .L_72)


	//   ....[0]....
.L_72:
        /*0044*/ 	.word	0x00000600


	//----- nvinfo : EIATTR_VRC_CTA_INIT_COUNT
	.align		4
.L_73:
        /*0048*/ 	.byte	0x02, 0x4a
	.zero		1
	.zero		1


	//----- nvinfo : EIATTR_SYSCALL_OFFSETS
	.align		4
        /*004c*/ 	.byte	0x04, 0x46
        /*004e*/ 	.short	(.L_75 - .L_74)


	//   ....[0]....
.L_74:
        /*0050*/ 	.word	0x00000250


	//   ....[1]....
        /*0054*/ 	.word	0x00000540


	//   ....[2]....
        /*0058*/ 	.word	0x000006f0


	//----- nvinfo : EIATTR_EXIT_INSTR_OFFSETS
	.align		4
.L_75:
        /*005c*/ 	.byte	0x04, 0x1c
        /*005e*/ 	.short	(.L_77 - .L_76)


	//   ....[0]....
.L_76:
        /*0060*/ 	.word	0x000000e0


	//   ....[1]....
        /*0064*/ 	.word	0x00000750


	//----- nvinfo : EIATTR_CRS_STACK_SIZE
	.align		4
.L_77:
        /*0068*/ 	.byte	0x04, 0x1e
        /*006a*/ 	.short	(.L_79 - .L_78)
.L_78:
        /*006c*/ 	.word	0x00000000


	//----- nvinfo : EIATTR_CBANK_PARAM_SIZE
	.align		4
.L_79:
        /*0070*/ 	.byte	0x03, 0x19
        /*0072*/ 	.short	0x000c


	//----- nvinfo : EIATTR_PARAM_CBANK
	.align		4
        /*0074*/ 	.byte	0x04, 0x0a
        /*0076*/ 	.short	(.L_81 - .L_80)
	.align		4
.L_80:
        /*0078*/ 	.word	index@(.nv.constant0._Z14calcWithAtomicPii)
        /*007c*/ 	.short	0x0380
        /*007e*/ 	.short	0x000c


	//----- nvinfo : EIATTR_SW_WAR
	.align		4
.L_81:
        /*0080*/ 	.byte	0x04, 0x36
        /*0082*/ 	.short	(.L_83 - .L_82)
.L_82:
        /*0084*/ 	.word	0x00000008
.L_83:


//--------------------- .nv.info._Z18calThreadPerColumnPiiii --------------------------
	.section	.nv.info._Z18calThreadPerColumnPiiii,"",@"SHT_CUDA_INFO"
	.sectionflags	@""
	.align	4


	//----- nvinfo : EIATTR_CUDA_API_VERSION
	.align		4
        /*0000*/ 	.byte	0x04, 0x37
        /*0002*/ 	.short	(.L_85 - .L_84)
.L_84:
        /*0004*/ 	.word	0x00000082


	//----- nvinfo : EIATTR_KPARAM_INFO
	.align		4
.L_85:
        /*0008*/ 	.byte	0x04, 0x17
        /*000a*/ 	.short	(.L_87 - .L_86)
.L_86:
        /*000c*/ 	.word	0x00000000
        /*0010*/ 	.short	0x0003
        /*0012*/ 	.short	0x0010
        /*0014*/ 	.byte	0x00, 0xf0, 0x11, 0x00


	//----- nvinfo : EIATTR_KPARAM_INFO
	.align		4
.L_87:
        /*0018*/ 	.byte	0x04, 0x17
        /*001a*/ 	.short	(.L_89 - .L_88)
.L_88:
        /*001c*/ 	.word	0x00000000
        /*0020*/ 	.short	0x0002
        /*0022*/ 	.short	0x000c
        /*0024*/ 	.byte	0x00, 0xf0, 0x11, 0x00


	//----- nvinfo : EIATTR_KPARAM_INFO
	.align		4
.L_89:
        /*0028*/ 	.byte	0x04, 0x17
        /*002a*/ 	.short	(.L_91 - .L_90)
.L_90:
        /*002c*/ 	.word	0x00000000
        /*0030*/ 	.short	0x0001
        /*0032*/ 	.short	0x0008
        /*0034*/ 	.byte	0x00, 0xf0, 0x11, 0x00


	//----- nvinfo : EIATTR_KPARAM_INFO
	.align		4
.L_91:
        /*0038*/ 	.byte	0x04, 0x17
        /*003a*/ 	.short	(.L_93 - .L_92)
.L_92:
        /*003c*/ 	.word	0x00000000
        /*0040*/ 	.short	0x0000
        /*0042*/ 	.short	0x0000
        /*0044*/ 	.byte	0x00, 0xf5, 0x21, 0x00


	//----- nvinfo : EIATTR_SPARSE_MMA_MASK
	.align		4
.L_93:
        /*0048*/ 	.byte	0x03, 0x50
        /*004a*/ 	.short	0x0000


	//----- nvinfo : EIATTR_MAXREG_COUNT
	.align		4
        /*004c*/ 	.byte	0x03, 0x1b
        /*004e*/ 	.short	0x00ff


	//----- nvinfo : EIATTR_MERCURY_ISA_VERSION
	.align		4
        /*0050*/ 	.byte	0x03, 0x5f
        /*0052*/ 	.short	0x0101


	//----- nvinfo : EIATTR_VRC_CTA_INIT_COUNT
	.align		4
        /*0054*/ 	.byte	0x02, 0x4a
	.zero		1
	.zero		1


	//----- nvinfo : EIATTR_EXIT_INSTR_OFFSETS
	.align		4
        /*0058*/ 	.byte	0x04, 0x1c
        /*005a*/ 	.short	(.L_95 - .L_94)


	//   ....[0]....
.L_94:
        /*005c*/ 	.word	0x00000070


	//   ....[1]....
        /*0060*/ 	.word	0x00000090


	//   ....[2]....
        /*0064*/ 	.word	0x00000960


	//----- nvinfo : EIATTR_CRS_STACK_SIZE
	.align		4
.L_95:
        /*0068*/ 	.byte	0x04, 0x1e
        /*006a*/ 	.short	(.L_97 - .L_96)
.L_96:
        /*006c*/ 	.word	0x00000000


	//----- nvinfo : EIATTR_CBANK_PARAM_SIZE
	.align		4
.L_97:
        /*0070*/ 	.byte	0x03, 0x19
        /*0072*/ 	.short	0x0014


	//----- nvinfo : EIATTR_PARAM_CBANK
	.align		4
        /*0074*/ 	.byte	0x04, 0x0a
        /*0076*/ 	.short	(.L_99 - .L_98)
	.align		4
.L_98:
        /*0078*/ 	.word	index@(.nv.constant0._Z18calThreadPerColumnPiiii)
        /*007c*/ 	.short	0x0380
        /*007e*/ 	.short	0x0014


	//----- nvinfo : EIATTR_SW_WAR
	.align		4
.L_99:
        /*0080*/ 	.byte	0x04, 0x36
        /*0082*/ 	.short	(.L_101 - .L_100)
.L_100:
        /*0084*/ 	.word	0x00000008
.L_101:


//--------------------- .nv.info._Z19calcOnePosPerThreadPiii --------------------------
	.section	.nv.info._Z19calcOnePosPerThreadPiii,"",@"SHT_CUDA_INFO"
	.sectionflags	@""
	.align	4


	//----- nvinfo : EIATTR_CUDA_API_VERSION
	.align		4
        /*0000*/ 	.byte	0x04, 0x37
        /*0002*/ 	.short	(.L_103 - .L_102)
.L_102:
        /*0004*/ 	.word	0x00000082


	//----- nvinfo : EIATTR_KPARAM_INFO
	.align		4
.L_103:
        /*0008*/ 	.byte	0x04, 0x17
        /*000a*/ 	.short	(.L_105 - .L_104)
.L_104:
        /*000c*/ 	.word	0x00000000
        /*0010*/ 	.short	0x0002
        /*0012*/ 	.short	0x000c
        /*0014*/ 	.byte	0x00, 0xf0, 0x11, 0x00


	//----- nvinfo : EIATTR_KPARAM_INFO
	.align		4
.L_105:
        /*0018*/ 	.byte	0x04, 0x17
        /*001a*/ 	.short	(.L_107 - .L_106)
.L_106:
        /*001c*/ 	.word	0x00000000
        /*0020*/ 	.short	0x0001
        /*0022*/ 	.short	0x0008
        /*0024*/ 	.byte	0x00, 0xf0, 0x11, 0x00


	//----- nvinfo : EIATTR_KPARAM_INFO
	.align		4
.L_107:
        /*0028*/ 	.byte	0x04, 0x17
        /*002a*/ 	.short	(.L_109 - .L_108)
.L_108:
        /*002c*/ 	.word	0x00000000
        /*0030*/ 	.short	0x0000
        /*0032*/ 	.short	0x0000
        /*0034*/ 	.byte	0x00, 0xf5, 0x21, 0x00


	//----- nvinfo : EIATTR_SPARSE_MMA_MASK
	.align		4
.L_109:
        /*0038*/ 	.byte	0x03, 0x50
        /*003a*/ 	.short	0x0000


	//----- nvinfo : EIATTR_MAXREG_COUNT
	.align		4
        /*003c*/ 	.byte	0x03, 0x1b
        /*003e*/ 	.short	0x00ff


	//----- nvinfo : EIATTR_MERCURY_ISA_VERSION
	.align		4
        /*0040*/ 	.byte	0x03, 0x5f
        /*0042*/ 	.short	0x0101


	//----- nvinfo : EIATTR_VRC_CTA_INIT_COUNT
	.align		4
        /*0044*/ 	.byte	0x02, 0x4a
	.zero		1
	.zero		1


	//----- nvinfo : EIATTR_EXIT_INSTR_OFFSETS
	.align		4
        /*0048*/ 	.byte	0x04, 0x1c
        /*004a*/ 	.short	(.L_111 - .L_110)


	//   ....[0]....
.L_110:
        /*004c*/ 	.word	0x00000170


	//   ....[1]....
        /*0050*/ 	.word	0x00000190


	//----- nvinfo : EIATTR_CBANK_PARAM_SIZE
	.align		4
.L_111:
        /*0054*/ 	.byte	0x03, 0x19
        /*0056*/ 	.short	0x0010


	//----- nvinfo : EIATTR_PARAM_CBANK
	.align		4
        /*0058*/ 	.byte	0x04, 0x0a
        /*005a*/ 	.short	(.L_113 - .L_112)
	.align		4
.L_112:
        /*005c*/ 	.word	index@(.nv.constant0._Z19calcOnePosPerThreadPiii)
        /*0060*/ 	.short	0x0380
        /*0062*/ 	.short	0x0010


	//----- nvinfo : EIATTR_SW_WAR
	.align		4
.L_113:
        /*0064*/ 	.byte	0x04, 0x36
        /*0066*/ 	.short	(.L_115 - .L_114)
.L_114:
        /*0068*/ 	.word	0x00000008
.L_115:


//--------------------- .nv.callgraph             --------------------------
	.section	.nv.callgraph,"",@"SHT_CUDA_CALLGRAPH"
	.align	4
	.sectionentsize	8
	.align		4
        /*0000*/ 	.word	0x00000000
	.align		4
        /*0004*/ 	.word	0xffffffff
	.align		4
        /*0008*/ 	.word	index@(_Z14calcWithAtomicPii)
	.align		4
        /*000c*/ 	.word	index@(vprintf)
	.align		4
        /*0010*/ 	.word	0x00000000
	.align		4
        /*0014*/ 	.word	0xfffffffe
	.align		4
        /*0018*/ 	.word	0x00000000
	.align		4
        /*001c*/ 	.word	0xfffffffd
	.align		4
        /*0020*/ 	.word	0x00000000
	.align		4
        /*0024*/ 	.word	0xfffffffc


//--------------------- .nv.constant4             --------------------------
	.section	.nv.constant4,"a",@progbits
	.align	8
	.align		8
.nv.constant4:
        /*0000*/ 	.dword	barrier
	.align		8
        /*0008*/ 	.dword	$str
	.align		8
        /*0010*/ 	.dword	$str$1
	.align		8
        /*0018*/ 	.dword	$str$2
	.align		8
        /*0020*/ 	.dword	vprintf


//--------------------- .text._Z22calculateSequencialGPUPii --------------------------
	.section	.text._Z22calculateSequencialGPUPii,"ax",@progbits
	.align	128
        .global         _Z22calculateSequencialGPUPii
        .type           _Z22calculateSequencialGPUPii,@function
        .size           _Z22calculateSequencialGPUPii,(.L_x_47 - _Z22calculateSequencialGPUPii)
        .other          _Z22calculateSequencialGPUPii,@"STO_CUDA_ENTRY STV_DEFAULT"
_Z22calculateSequencialGPUPii:
.text._Z22calculateSequencialGPUPii:
[----:B------:R-:W-:Y:S08]  /*0000*/  LDC R1, c[0x0][0x37c] ;  /* 0x0000df00ff017b82 */ /* 0x000ff00000000800 */
[----:B------:R-:W0:Y:S02]  /*0010*/  LDC R2, c[0x0][0x388] ;  /* 0x0000e200ff027b82 */ /* 0x000e240000000800 */
[----:B0-----:R-:W-:-:S13]  /*0020*/  ISETP.GE.AND P0, PT, R2, 0x1, PT ;  /* 0x000000010200780c */ /* 0x001fda0003f06270 */
[----:B------:R-:W-:Y:S05]  /*0030*/  @!P0 EXIT ;  /* 0x000000000000894d */ /* 0x000fea0003800000 */
[----:B------:R-:W0:Y:S01]  /*0040*/  LDCU.64 UR4, c[0x0][0x380] ;  /* 0x00007000ff0477ac */ /* 0x000e220008000a00 */
[----:B------:R-:W-:Y:S01]  /*0050*/  LOP3.LUT R9, R2, 0x7, RZ, 0xc0, !PT ;  /* 0x0000000702097812 */ /* 0x000fe200078ec0ff */
[----:B------:R-:W-:Y:S01]  /*0060*/  IMAD.MOV.U32 R3, RZ, RZ, RZ ;  /* 0x000000ffff037224 */ /* 0x000fe200078e00ff */
[----:B------:R-:W1:Y:S03]  /*0070*/  LDCU.64 UR6, c[0x0][0x358] ;  /* 0x00006b00ff0677ac */ /* 0x000e660008000a00 */
[----:B------:R-:W-:-:S05]  /*0080*/  VIADD R0, R9, 0xffffffff ;  /* 0xffffffff09007836 */ /* 0x000fca0000000000 */
[----:B------:R-:W-:Y:S02]  /*0090*/  ISETP.GE.U32.AND P0, PT, R0, 0x3, PT ;  /* 0x000000030000780c */ /* 0x000fe40003f06070 */
[C---:B------:R-:W-:Y:S02]  /*00a0*/  LOP3.LUT R0, R2.reuse, 0x7ffffff8, RZ, 0xc0, !PT ;  /* 0x7ffffff802007812 */ /* 0x040fe400078ec0ff */
[----:B------:R-:W-:Y:S01]  /*00b0*/  LOP3.LUT R2, R2, 0x3, RZ, 0xc0, !PT ;  /* 0x0000000302027812 */ /* 0x000fe200078ec0ff */
[----:B0-----:R-:W-:Y:S02]  /*00c0*/  UIADD3 UR4, UP0, UPT, UR4, 0x10, URZ ;  /* 0x0000001004047890 */ /* 0x001fe4000ff1e0ff */
[----:B------:R-:W-:Y:S02]  /*00d0*/  IMAD.MOV R4, RZ, RZ, -R0 ;  /* 0x000000ffff047224 */ /* 0x000fe400078e0a00 */
[----:B------:R-:W-:Y:S02]  /*00e0*/  UIADD3.X UR5, UPT, UPT, URZ, UR5, URZ, UP0, !UPT ;  /* 0x00000005ff057290 */ /* 0x000fe400087fe4ff */
[----:B------:R-:W-:-:S04]  /*00f0*/  IMAD.U32 R14, RZ, RZ, UR4 ;  /* 0x00000004ff0e7e24 */ /* 0x000fc8000f8e00ff */
[----:B-1----:R-:W-:-:S07]  /*0100*/  MOV R15, UR5 ;  /* 0x00000005000f7c02 */ /* 0x002fce0008000f00 */
.L_x_6:
[----:B0-----:R-:W0:Y:S02]  /*0110*/  LDC R6, c[0x0][0x388] ;  /* 0x0000e200ff067b82 */ /* 0x001e240000000800 */
[----:B0-----:R-:W-:Y:S02]  /*0120*/  IMAD R5, R3, R6, RZ ;  /* 0x0000000603057224 */ /* 0x001fe400078e02ff */
[----:B------:R-:W-:Y:S02]  /*0130*/  IMAD.MOV.U32 R6, RZ, RZ, RZ ;  /* 0x000000ffff067224 */ /* 0x000fe400078e00ff */
[----:B-123--:R-:W-:-:S07]  /*0140*/  IMAD.WIDE.U32 R12, R5, 0x4, R14 ;  /* 0x00000004050c7825 */ /* 0x00efce00078e000e */
.L_x_5:
[----:B0-----:R-:W0:Y:S08]  /*0150*/  LDC R7, c[0x0][0x388] ;  /* 0x0000e200ff077b82 */ /* 0x001e300000000800 */
[----:B-1----:R-:W1:Y:S01]  /*0160*/  LDC.64 R10, c[0x0][0x380] ;  /* 0x0000e000ff0a7b82 */ /* 0x002e620000000a00 */
[----:B0-----:R-:W-:Y:S01]  /*0170*/  ISETP.GE.U32.AND P2, PT, R7, 0x8, PT ;  /* 0x000000080700780c */ /* 0x001fe20003f46070 */
[----:B---3--:R-:W-:-:S02]  /*0180*/  IMAD R8, R6, R7, RZ ;  /* 0x0000000706087224 */ /* 0x008fc400078e02ff */
[----:B------:R-:W-:-:S05]  /*0190*/  VIADD R6, R6, 0x1 ;  /* 0x0000000106067836 */ /* 0x000fca0000000000 */
[----:B------:R-:W-:Y:S01]  /*01a0*/  ISETP.NE.AND P1, PT, R6, R7, PT ;  /* 0x000000070600720c */ /* 0x000fe20003f25270 */
[----:B------:R-:W-:-:S04]  /*01b0*/  IMAD.IADD R7, R8, 0x1, R3 ;  /* 0x0000000108077824 */ /* 0x000fc800078e0203 */
[----:B-1----:R-:W-:-:S04]  /*01c0*/  IMAD.WIDE.U32 R10, R7, 0x4, R10 ;  /* 0x00000004070a7825 */ /* 0x002fc800078e000a */
[----:B------:R-:W-:Y:S01]  /*01d0*/  IMAD.MOV.U32 R7, RZ, RZ, RZ ;  /* 0x000000ffff077224 */ /* 0x000fe200078e00ff */
[----:B--2---:R-:W-:Y:S06]  /*01e0*/  @!P2 BRA `(.L_x_0) ;  /* 0x000000040008a947 */ /* 0x004fec0003800000 */
[----:B------:R-:W-:Y:S01]  /*01f0*/  IMAD.WIDE.U32 R16, R8, 0x4, R14 ;  /* 0x0000000408107825 */ /* 0x000fe200078e000e */
[----:B------:R-:W-:-:S03]  /*0200*/  MOV R20, R12 ;  /* 0x0000000c00147202 */ /* 0x000fc60000000f00 */
[----:B------:R-:W-:Y:S02]  /*0210*/  IMAD.MOV.U32 R22, RZ, RZ, R16 ;  /* 0x000000ffff167224 */ /* 0x000fe400078e0010 */
[----:B------:R-:W-:Y:S02]  /*0220*/  IMAD.MOV.U32 R23, RZ, RZ, R17 ;  /* 0x000000ffff177224 */ /* 0x000fe400078e0011 */
[----:B------:R-:W-:Y:S02]  /*0230*/  IMAD.MOV.U32 R21, RZ, RZ, R13 ;  /* 0x000000ffff157224 */ /* 0x000fe400078e000d */
[----:B------:R-:W-:-:S07]  /*0240*/  IMAD.MOV.U32 R7, RZ, RZ, R4 ;  /* 0x000000ffff077224 */ /* 0x000fce00078e0004 */
.L_x_1:
[----:B------:R-:W-:Y:S01]  /*0250*/  MOV R16, R20 ;  /* 0x0000001400107202 */ /* 0x000fe20000000f00 */
[----:B------:R-:W-:Y:S01]  /*0260*/  IMAD.MOV.U32 R17, RZ, RZ, R21 ;  /* 0x000000ffff117224 */ /* 0x000fe200078e0015 */
[----:B------:R-:W2:Y:S01]  /*0270*/  LDG.E R20, desc[UR6][R10.64] ;  /* 0x000000060a147981 */ /* 0x000ea2000c1e1900 */
[----:B0-----:R-:W-:Y:S02]  /*0280*/  IMAD.MOV.U32 R18, RZ, RZ, R22 ;  /* 0x000000ffff127224 */ /* 0x001fe400078e0016 */
[----:B------:R-:W-:Y:S01]  /*0290*/  IMAD.MOV.U32 R19, RZ, RZ, R23 ;  /* 0x000000ffff137224 */ /* 0x000fe200078e0017 */
[----:B------:R-:W2:Y:S04]  /*02a0*/  LDG.E R21, desc[UR6][R16.64+-0x10] ;  /* 0xfffff00610157981 */ /* 0x000ea8000c1e1900 */
[----:B------:R-:W3:Y:S01]  /*02b0*/  LDG.E R22, desc[UR6][R18.64+-0x10] ;  /* 0xfffff00612167981 */ /* 0x000ee2000c1e1900 */
[----:B--2---:R-:W-:-:S05]  /*02c0*/  IMAD.IADD R23, R20, 0x1, R21 ;  /* 0x0000000114177824 */ /* 0x004fca00078e0215 */
[----:B---3--:R-:W-:Y:S02]  /*02d0*/  ISETP.GE.AND P2, PT, R23, R22, PT ;  /* 0x000000161700720c */ /* 0x008fe40003f46270 */
[----:B------:R-:W2:Y:S11]  /*02e0*/  LDG.E R22, desc[UR6][R18.64+-0xc] ;  /* 0xfffff40612167981 */ /* 0x000eb6000c1e1900 */
[----:B------:R0:W-:Y:S04]  /*02f0*/  @!P2 STG.E desc[UR6][R18.64+-0x10], R23 ;  /* 0xfffff0171200a986 */ /* 0x0001e8000c101906 */
[----:B------:R-:W3:Y:S04]  /*0300*/  @!P2 LDG.E R20, desc[UR6][R10.64] ;  /* 0x000000060a14a981 */ /* 0x000ee8000c1e1900 */
[----:B------:R-:W3:Y:S02]  /*0310*/  LDG.E R21, desc[UR6][R16.64+-0xc] ;  /* 0xfffff40610157981 */ /* 0x000ee4000c1e1900 */
[----:B---3--:R-:W-:-:S04]  /*0320*/  IADD3 R25, PT, PT, R20, R21, RZ ;  /* 0x0000001514197210 */ /* 0x008fc80007ffe0ff */
[----:B--2---:R-:W-:Y:S02]  /*0330*/  ISETP.GE.AND P2, PT, R25, R22, PT ;  /* 0x000000161900720c */ /* 0x004fe40003f46270 */
[----:B------:R-:W2:Y:S11]  /*0340*/  LDG.E R22, desc[UR6][R18.64+-0x8] ;  /* 0xfffff80612167981 */ /* 0x000eb6000c1e1900 */
[----:B------:R1:W-:Y:S04]  /*0350*/  @!P2 STG.E desc[UR6][R18.64+-0xc], R25 ;  /* 0xfffff4191200a986 */ /* 0x0003e8000c101906 */
[----:B------:R-:W3:Y:S04]  /*0360*/  @!P2 LDG.E R20, desc[UR6][R10.64] ;  /* 0x000000060a14a981 */ /* 0x000ee8000c1e1900 */
[----:B------:R-:W3:Y:S02]  /*0370*/  LDG.E R21, desc[UR6][R16.64+-0x8] ;  /* 0xfffff80610157981 */ /* 0x000ee4000c1e1900 */
[----:B---3--:R-:W-:-:S05]  /*0380*/  IMAD.IADD R27, R20, 0x1, R21 ;  /* 0x00000001141b7824 */ /* 0x008fca00078e0215 */
[----:B--2---:R-:W-:Y:S02]  /*0390*/  ISETP.GE.AND P2, PT, R27, R22, PT ;  /* 0x000000161b00720c */ /* 0x004fe40003f46270 */
[----:B------:R-:W2:Y:S11]  /*03a0*/  LDG.E R22, desc[UR6][R18.64+-0x4] ;  /* 0xfffffc0612167981 */ /* 0x000eb6000c1e1900 */
[----:B------:R3:W-:Y:S04]  /*03b0*/  @!P2 STG.E desc[UR6][R18.64+-0x8], R27 ;  /* 0xfffff81b1200a986 */ /* 0x0007e8000c101906 */
[----:B------:R-:W0:Y:S04]  /*03c0*/  @!P2 LDG.E R20, desc[UR6][R10.64] ;  /* 0x000000060a14a981 */ /* 0x000e28000c1e1900 */
[----:B------:R-:W0:Y:S02]  /*03d0*/  LDG.E R21, desc[UR6][R16.64+-0x4] ;  /* 0xfffffc0610157981 */ /* 0x000e24000c1e1900 */
[----:B0-----:R-:W-:-:S05]  /*03e0*/  IMAD.IADD R23, R20, 0x1, R21 ;  /* 0x0000000114177824 */ /* 0x001fca00078e0215 */
[----:B--2---:R-:W-:Y:S02]  /*03f0*/  ISETP.GE.AND P2, PT, R23, R22, PT ;  /* 0x000000161700720c */ /* 0x004fe40003f46270 */
[----:B------:R-:W2:Y:S11]  /*0400*/  LDG.E R22, desc[UR6][R18.64] ;  /* 0x0000000612167981 */ /* 0x000eb6000c1e1900 */
[----:B------:R0:W-:Y:S04]  /*0410*/  @!P2 STG.E desc[UR6][R18.64+-0x4], R23 ;  /* 0xfffffc171200a986 */ /* 0x0001e8000c101906 */
[----:B------:R-:W1:Y:S04]  /*0420*/  @!P2 LDG.E R20, desc[UR6][R10.64] ;  /* 0x000000060a14a981 */ /* 0x000e68000c1e1900 */
[----:B------:R-:W1:Y:S02]  /*0430*/  LDG.E R21, desc[UR6][R16.64] ;  /* 0x0000000610157981 */ /* 0x000e64000c1e1900 */
[----:B-1----:R-:W-:-:S05]  /*0440*/  IMAD.IADD R25, R20, 0x1, R21 ;  /* 0x0000000114197824 */ /* 0x002fca00078e0215 */
[----:B--2---:R-:W-:Y:S02]  /*0450*/  ISETP.GE.AND P2, PT, R25, R22, PT ;  /* 0x000000161900720c */ /* 0x004fe40003f46270 */
[----:B------:R-:W2:Y:S11]  /*0460*/  LDG.E R22, desc[UR6][R18.64+0x4] ;  /* 0x0000040612167981 */ /* 0x000eb6000c1e1900 */
[----:B------:R1:W-:Y:S04]  /*0470*/  @!P2 STG.E desc[UR6][R18.64], R25 ;  /* 0x000000191200a986 */ /* 0x0003e8000c101906 */
[----:B------:R-:W3:Y:S04]  /*0480*/  @!P2 LDG.E R20, desc[UR6][R10.64] ;  /* 0x000000060a14a981 */ /* 0x000ee8000c1e1900 */
[----:B------:R-:W3:Y:S02]  /*0490*/  LDG.E R21, desc[UR6][R16.64+0x4] ;  /* 0x0000040610157981 */ /* 0x000ee4000c1e1900 */
[----:B---3--:R-:W-:-:S04]  /*04a0*/  IADD3 R27, PT, PT, R20, R21, RZ ;  /* 0x00000015141b7210 */ /* 0x008fc80007ffe0ff */
[----:B--2---:R-:W-:Y:S02]  /*04b0*/  ISETP.GE.AND P2, PT, R27, R22, PT ;  /* 0x000000161b00720c */ /* 0x004fe40003f46270 */
[----:B------:R-:W2:Y:S11]  /*04c0*/  LDG.E R22, desc[UR6][R18.64+0x8] ;  /* 0x0000080612167981 */ /* 0x000eb6000c1e1900 */
[----:B------:R-:W-:Y:S04]  /*04d0*/  @!P2 STG.E desc[UR6][R18.64+0x4], R27 ;  /* 0x0000041b1200a986 */ /* 0x000fe8000c101906 */
[----:B------:R-:W0:Y:S04]  /*04e0*/  @!P2 LDG.E R20, desc[UR6][R10.64] ;  /* 0x000000060a14a981 */ /* 0x000e28000c1e1900 */
[----:B------:R-:W0:Y:S02]  /*04f0*/  LDG.E R21, desc[UR6][R16.64+0x8] ;  /* 0x0000080610157981 */ /* 0x000e24000c1e1900 */
[----:B0-----:R-:W-:-:S05]  /*0500*/  IMAD.IADD R23, R20, 0x1, R21 ;  /* 0x0000000114177824 */ /* 0x001fca00078e0215 */
[----:B--2---:R-:W-:Y:S02]  /*0510*/  ISETP.GE.AND P2, PT, R23, R22, PT ;  /* 0x000000161700720c */ /* 0x004fe40003f46270 */
[----:B------:R-:W2:Y:S11]  /*0520*/  LDG.E R22, desc[UR6][R18.64+0xc] ;  /* 0x00000c0612167981 */ /* 0x000eb6000c1e1900 */
[----:B------:R0:W-:Y:S04]  /*0530*/  @!P2 STG.E desc[UR6][R18.64+0x8], R23 ;  /* 0x000008171200a986 */ /* 0x0001e8000c101906 */
[----:B------:R-:W1:Y:S04]  /*0540*/  @!P2 LDG.E R20, desc[UR6][R10.64] ;  /* 0x000000060a14a981 */ /* 0x000e68000c1e1900 */
[----:B------:R-:W1:Y:S01]  /*0550*/  LDG.E R21, desc[UR6][R16.64+0xc] ;  /* 0x00000c0610157981 */ /* 0x000e62000c1e1900 */
[----:B------:R-:W-:-:S05]  /*0560*/  VIADD R7, R7, 0x8 ;  /* 0x0000000807077836 */ /* 0x000fca0000000000 */
[----:B------:R-:W-:Y:S01]  /*0570*/  ISETP.NE.AND P4, PT, R7, RZ, PT ;  /* 0x000000ff0700720c */ /* 0x000fe20003f85270 */
[----:B-1----:R-:W-:-:S05]  /*0580*/  IMAD.IADD R25, R21, 0x1, R20 ;  /* 0x0000000115197824 */ /* 0x002fca00078e0214 */
[----:B--2---:R-:W-:Y:S02]  /*0590*/  ISETP.GE.AND P2, PT, R25, R22, PT ;  /* 0x000000161900720c */ /* 0x004fe40003f46270 */
[----:B------:R-:W-:-:S05]  /*05a0*/  IADD3 R22, P3, PT, R18, 0x20, RZ ;  /* 0x0000002012167810 */ /* 0x000fca0007f7e0ff */
[----:B0-----:R-:W-:-:S06]  /*05b0*/  IMAD.X R23, RZ, RZ, R19, P3 ;  /* 0x000000ffff177224 */ /* 0x001fcc00018e0613 */
[----:B------:R0:W-:Y:S01]  /*05c0*/  @!P2 STG.E desc[UR6][R18.64+0xc], R25 ;  /* 0x00000c191200a986 */ /* 0x0001e2000c101906 */
[----:B------:R-:W-:-:S04]  /*05d0*/  IADD3 R20, P2, PT, R16, 0x20, RZ ;  /* 0x0000002010147810 */ /* 0x000fc80007f5e0ff */
[----:B------:R-:W-:Y:S01]  /*05e0*/  IADD3.X R21, PT, PT, RZ, R17, RZ, P2, !PT ;  /* 0x00000011ff157210 */ /* 0x000fe200017fe4ff */
[----:B------:R-:W-:Y:S08]  /*05f0*/  @P4 BRA `(.L_x_1) ;  /* 0xfffffffc00144947 */ /* 0x000ff0000383ffff */
[----:B------:R-:W-:-:S07]  /*0600*/  IMAD.MOV.U32 R7, RZ, RZ, R0 ;  /* 0x000000ffff077224 */ /* 0x000fce00078e0000 */
.L_x_0:
[----:B------:R-:W-:-:S13]  /*0610*/  ISETP.NE.AND P2, PT, R9, RZ, PT ;  /* 0x000000ff0900720c */ /* 0x000fda0003f45270 */
[----:B------:R-:W-:Y:S05]  /*0620*/  @!P2 BRA `(.L_x_2) ;  /* 0x000000040054a947 */ /* 0x000fea0003800000 */
[----:B------:R-:W-:Y:S01]  /*0630*/  ISETP.NE.AND P2, PT, R2, RZ, PT ;  /* 0x000000ff0200720c */ /* 0x000fe20003f45270 */
[----:B------:R-:W-:-:S12]  /*0640*/  @!P0 BRA `(.L_x_3) ;  /* 0x00000000009c8947 */ /* 0x000fd80003800000 */
[----:B------:R-:W1:Y:S01]  /*0650*/  LDC.64 R20, c[0x0][0x380] ;  /* 0x0000e000ff147b82 */ /* 0x000e620000000a00 */
[----:B------:R-:W-:Y:S01]  /*0660*/  IMAD.IADD R23, R5, 0x1, R7 ;  /* 0x0000000105177824 */ /* 0x000fe200078e0207 */
[----:B------:R-:W-:Y:S01]  /*0670*/  IADD3 R17, PT, PT, R8, R7, RZ ;  /* 0x0000000708117210 */ /* 0x000fe20007ffe0ff */
[----:B------:R-:W2:Y:S02]  /*0680*/  LDG.E R24, desc[UR6][R10.64] ;  /* 0x000000060a187981 */ /* 0x000ea4000c1e1900 */
[----:B-1----:R-:W-:-:S04]  /*0690*/  IMAD.WIDE.U32 R22, R23, 0x4, R20 ;  /* 0x0000000417167825 */ /* 0x002fc800078e0014 */
[----:B------:R-:W-:Y:S02]  /*06a0*/  IMAD.WIDE.U32 R20, R17, 0x4, R20 ;  /* 0x0000000411147825 */ /* 0x000fe400078e0014 */
[----:B------:R1:W2:Y:S01]  /*06b0*/  LDG.E R23, desc[UR6][R22.64] ;  /* 0x0000000616177981 */ /* 0x0002a2000c1e1900 */
[----:B------:R-:W3:Y:S03]  /*06c0*/  LDC.64 R16, c[0x0][0x380] ;  /* 0x0000e000ff107b82 */ /* 0x000ee60000000a00 */
[----:B0-----:R-:W4:Y:S01]  /*06d0*/  LDG.E R18, desc[UR6][R20.64] ;  /* 0x0000000614127981 */ /* 0x001f22000c1e1900 */
[----:B------:R-:W-:-:S05]  /*06e0*/  IADD3 R19, P3, PT, R5, R7, RZ ;  /* 0x0000000705137210 */ /* 0x000fca0007f7e0ff */
[----:B------:R-:W-:Y:S01]  /*06f0*/  IMAD.X R28, RZ, RZ, RZ, P3 ;  /* 0x000000ffff1c7224 */ /* 0x000fe200018e06ff */
[----:B------:R-:W-:-:S05]  /*0700*/  IADD3 R26, P4, PT, R8, R7, RZ ;  /* 0x00000007081a7210 */ /* 0x000fca0007f9e0ff */
[----:B-1----:R-:W-:Y:S02]  /*0710*/  IMAD.X R22, RZ, RZ, RZ, P4 ;  /* 0x000000ffff167224 */ /* 0x002fe400020e06ff */
[----:B--2---:R-:W-:-:S05]  /*0720*/  IMAD.IADD R25, R24, 0x1, R23 ;  /* 0x0000000118197824 */ /* 0x004fca00078e0217 */
[----:B----4-:R-:W-:Y:S02]  /*0730*/  ISETP.GE.AND P3, PT, R25, R18, PT ;  /* 0x000000121900720c */ /* 0x010fe40003f66270 */
[----:B---3--:R-:W-:-:S04]  /*0740*/  LEA R18, P5, R19, R16, 0x2 ;  /* 0x0000001013127211 */ /* 0x008fc800078a10ff */
[----:B------:R-:W-:Y:S02]  /*0750*/  LEA.HI.X R19, R19, R17, R28, 0x2, P5 ;  /* 0x0000001113137211 */ /* 0x000fe400028f141c */
[----:B------:R-:W-:-:S04]  /*0760*/  LEA R16, P5, R26, R16, 0x2 ;  /* 0x000000101a107211 */ /* 0x000fc800078a10ff */
[----:B------:R-:W-:Y:S01]  /*0770*/  LEA.HI.X R17, R26, R17, R22, 0x2, P5 ;  /* 0x000000111a117211 */ /* 0x000fe200028f1416 */
[----:B------:R0:W-:Y:S04]  /*0780*/  @!P3 STG.E desc[UR6][R20.64], R25 ;  /* 0x000000191400b986 */ /* 0x0001e8000c101906 */
[----:B------:R-:W2:Y:S04]  /*0790*/  @!P3 LDG.E R24, desc[UR6][R10.64] ;  /* 0x000000060a18b981 */ /* 0x000ea8000c1e1900 */
[----:B------:R-:W2:Y:S04]  /*07a0*/  LDG.E R23, desc[UR6][R18.64+0x4] ;  /* 0x0000040612177981 */ /* 0x000ea8000c1e1900 */
[----:B------:R-:W3:Y:S04]  /*07b0*/  LDG.E R22, desc[UR6][R16.64+0x4] ;  /* 0x0000040610167981 */ /* 0x000ee8000c1e1900 */
[----:B0-----:R-:W4:Y:S01]  /*07c0*/  LDG.E R20, desc[UR6][R16.64+0xc] ;  /* 0x00000c0610147981 */ /* 0x001f22000c1e1900 */
[----:B--2---:R-:W-:-:S04]  /*07d0*/  IADD3 R27, PT, PT, R24, R23, RZ ;  /* 0x00000017181b7210 */ /* 0x004fc80007ffe0ff */
[----:B---3--:R-:W-:Y:S02]  /*07e0*/  ISETP.GE.AND P3, PT, R27, R22, PT ;  /* 0x000000161b00720c */ /* 0x008fe40003f66270 */
[----:B------:R-:W2:Y:S11]  /*07f0*/  LDG.E R22, desc[UR6][R16.64+0x8] ;  /* 0x0000080610167981 */ /* 0x000eb6000c1e1900 */
[----:B------:R1:W-:Y:S04]  /*0800*/  @!P3 STG.E desc[UR6][R16.64+0x4], R27 ;  /* 0x0000041b1000b986 */ /* 0x0003e8000c101906 */
[----:B------:R-:W3:Y:S04]  /*0810*/  @!P3 LDG.E R24, desc[UR6][R10.64] ;  /* 0x000000060a18b981 */ /* 0x000ee8000c1e1900 */
[----:B------:R-:W3:Y:S02]  /*0820*/  LDG.E R23, desc[UR6][R18.64+0x8] ;  /* 0x0000080612177981 */ /* 0x000ee4000c1e1900 */
[----:B---3--:R-:W-:-:S05]  /*0830*/  IMAD.IADD R23, R24, 0x1, R23 ;  /* 0x0000000118177824 */ /* 0x008fca00078e0217 */
[----:B--2---:R-:W-:-:S13]  /*0840*/  ISETP.GE.AND P3, PT, R23, R22, PT ;  /* 0x000000161700720c */ /* 0x004fda0003f66270 */
[----:B------:R1:W-:Y:S04]  /*0850*/  @!P3 STG.E desc[UR6][R16.64+0x8], R23 ;  /* 0x000008171000b986 */ /* 0x0003e8000c101906 */
[----:B------:R-:W2:Y:S04]  /*0860*/  LDG.E R21, desc[UR6][R18.64+0xc] ;  /* 0x00000c0612157981 */ /* 0x000ea8000c1e1900 */
[----:B------:R-:W2:Y:S01]  /*0870*/  @!P3 LDG.E R24, desc[UR6][R10.64] ;  /* 0x000000060a18b981 */ /* 0x000ea2000c1e1900 */
[----:B------:R-:W-:Y:S02]  /*0880*/  VIADD R7, R7, 0x4 ;  /* 0x0000000407077836 */ /* 0x000fe40000000000 */
[----:B--2---:R-:W-:-:S05]  /*0890*/  IMAD.IADD R21, R21, 0x1, R24 ;  /* 0x0000000115157824 */ /* 0x004fca00078e0218 */
[----:B----4-:R-:W-:-:S13]  /*08a0*/  ISETP.GE.AND P3, PT, R21, R20, PT ;  /* 0x000000141500720c */ /* 0x010fda0003f66270 */
[----:B------:R1:W-:Y:S02]  /*08b0*/  @!P3 STG.E desc[UR6][R16.64+0xc], R21 ;  /* 0x00000c151000b986 */ /* 0x0003e4000c101906 */
.L_x_3:
[----:B------:R-:W-:Y:S05]  /*08c0*/  @!P2 BRA `(.L_x_2) ;  /* 0x0000000000aca947 */ /* 0x000fea0003800000 */
[----:B------:R-:W2:Y:S01]  /*08d0*/  LDCU UR4, c[0x0][0x388] ;  /* 0x00007100ff0477ac */ /* 0x000ea20008000800 */
[----:B------:R-:W-:Y:S01]  /*08e0*/  ISETP.NE.AND P2, PT, R2, 0x1, PT ;  /* 0x000000010200780c */ /* 0x000fe20003f45270 */
[----:B--2---:R-:W-:-:S12]  /*08f0*/  ULOP3.LUT UP0, URZ, UR4, 0x1, URZ, 0xc0, !UPT ;  /* 0x0000000104ff7892 */ /* 0x004fd8000f80c0ff */
[----:B------:R-:W-:Y:S05]  /*0900*/  @!P2 BRA `(.L_x_4) ;  /* 0x00000000006ca947 */ /* 0x000fea0003800000 */
[----:B-1----:R-:W1:Y:S01]  /*0910*/  LDC.64 R16, c[0x0][0x380] ;  /* 0x0000e000ff107b82 */ /* 0x002e620000000a00 */
[----:B------:R-:W-:Y:S01]  /*0920*/  IADD3 R23, PT, PT, R5, R7, RZ ;  /* 0x0000000705177210 */ /* 0x000fe20007ffe0ff */
[----:B0-----:R-:W-:Y:S01]  /*0930*/  IMAD.IADD R19, R8, 0x1, R7 ;  /* 0x0000000108137824 */ /* 0x001fe200078e0207 */
[----:B------:R-:W2:Y:S03]  /*0940*/  LDG.E R24, desc[UR6][R10.64] ;  /* 0x000000060a187981 */ /* 0x000ea6000c1e1900 */
[----:B-1----:R-:W-:-:S04]  /*0950*/  IMAD.WIDE.U32 R22, R23, 0x4, R16 ;  /* 0x0000000417167825 */ /* 0x002fc800078e0010 */
[----:B------:R-:W-:Y:S02]  /*0960*/  IMAD.WIDE.U32 R16, R19, 0x4, R16 ;  /* 0x0000000413107825 */ /* 0x000fe400078e0010 */
[----:B------:R0:W2:Y:S01]  /*0970*/  LDG.E R23, desc[UR6][R22.64] ;  /* 0x0000000616177981 */ /* 0x0000a2000c1e1900 */
[----:B------:R-:W1:Y:S03]  /*0980*/  LDC.64 R18, c[0x0][0x380] ;  /* 0x0000e000ff127b82 */ /* 0x000e660000000a00 */
[----:B------:R-:W3:Y:S01]  /*0990*/  LDG.E R20, desc[UR6][R16.64] ;  /* 0x0000000610147981 */ /* 0x000ee2000c1e1900 */
[----:B------:R-:W-:-:S05]  /*09a0*/  IADD3 R21, P2, PT, R5, R7, RZ ;  /* 0x0000000705157210 */ /* 0x000fca0007f5e0ff */
[----:B------:R-:W-:Y:S01]  /*09b0*/  IMAD.X R26, RZ, RZ, RZ, P2 ;  /* 0x000000ffff1a7224 */ /* 0x000fe200010e06ff */
[----:B------:R-:W-:-:S04]  /*09c0*/  IADD3 R27, P4, PT, R8, R7, RZ ;  /* 0x00000007081b7210 */ /* 0x000fc80007f9e0ff */
[----:B0-----:R-:W-:Y:S01]  /*09d0*/  IADD3.X R22, PT, PT, RZ, RZ, RZ, P4, !PT ;  /* 0x000000ffff167210 */ /* 0x001fe200027fe4ff */
[----:B--2---:R-:W-:-:S05]  /*09e0*/  IMAD.IADD R25, R24, 0x1, R23 ;  /* 0x0000000118197824 */ /* 0x004fca00078e0217 */
[----:B---3--:R-:W-:Y:S02]  /*09f0*/  ISETP.GE.AND P2, PT, R25, R20, PT ;  /* 0x000000141900720c */ /* 0x008fe40003f46270 */
[----:B-1----:R-:W-:-:S04]  /*0a00*/  LEA R20, P3, R21, R18, 0x2 ;  /* 0x0000001215147211 */ /* 0x002fc800078610ff */
[----:B------:R-:W-:Y:S02]  /*0a10*/  LEA.HI.X R21, R21, R19, R26, 0x2, P3 ;  /* 0x0000001315157211 */ /* 0x000fe400018f141a */
[----:B------:R-:W-:-:S04]  /*0a20*/  LEA R18, P3, R27, R18, 0x2 ;  /* 0x000000121b127211 */ /* 0x000fc800078610ff */
[----:B------:R-:W-:Y:S01]  /*0a30*/  LEA.HI.X R19, R27, R19, R22, 0x2, P3 ;  /* 0x000000131b137211 */ /* 0x000fe200018f1416 */
[----:B------:R2:W-:Y:S04]  /*0a40*/  @!P2 STG.E desc[UR6][R16.64], R25 ;  /* 0x000000191000a986 */ /* 0x0005e8000c101906 */
[----:B------:R-:W3:Y:S04]  /*0a50*/  LDG.E R21, desc[UR6][R20.64+0x4] ;  /* 0x0000040614157981 */ /* 0x000ee8000c1e1900 */
[----:B------:R-:W3:Y:S04]  /*0a60*/  @!P2 LDG.E R24, desc[UR6][R10.64] ;  /* 0x000000060a18a981 */ /* 0x000ee8000c1e1900 */
[----:B------:R-:W4:Y:S01]  /*0a70*/  LDG.E R22, desc[UR6][R18.64+0x4] ;  /* 0x0000040612167981 */ /* 0x000f22000c1e1900 */
[----:B------:R-:W-:-:S02]  /*0a80*/  VIADD R7, R7, 0x2 ;  /* 0x0000000207077836 */ /* 0x000fc40000000000 */
[----:B---3--:R-:W-:-:S05]  /*0a90*/  IMAD.IADD R23, R21, 0x1, R24 ;  /* 0x0000000115177824 */ /* 0x008fca00078e0218 */
[----:B----4-:R-:W-:-:S13]  /*0aa0*/  ISETP.GE.AND P2, PT, R23, R22, PT ;  /* 0x000000161700720c */ /* 0x010fda0003f46270 */
[----:B------:R2:W-:Y:S02]  /*0ab0*/  @!P2 STG.E desc[UR6][R18.64+0x4], R23 ;  /* 0x000004171200a986 */ /* 0x0005e4000c101906 */
.L_x_4:
[----:B------:R-:W-:Y:S05]  /*0ac0*/  BRA.U !UP0, `(.L_x_2) ;  /* 0x00000001082c7547 */ /* 0x000fea000b800000 */
[----:B-12---:R-:W1:Y:S01]  /*0ad0*/  LDC.64 R16, c[0x0][0x380] ;  /* 0x0000e000ff107b82 */ /* 0x006e620000000a00 */
[----:B0-----:R-:W-:Y:S01]  /*0ae0*/  IMAD.IADD R19, R5, 0x1, R7 ;  /* 0x0000000105137824 */ /* 0x001fe200078e0207 */
[----:B------:R-:W-:Y:S01]  /*0af0*/  IADD3 R7, PT, PT, R8, R7, RZ ;  /* 0x0000000708077210 */ /* 0x000fe20007ffe0ff */
[----:B------:R-:W2:Y:S02]  /*0b00*/  LDG.E R10, desc[UR6][R10.64] ;  /* 0x000000060a0a7981 */ /* 0x000ea4000c1e1900 */
[----:B-1----:R-:W-:-:S04]  /*0b10*/  IMAD.WIDE.U32 R18, R19, 0x4, R16 ;  /* 0x0000000413127825 */ /* 0x002fc800078e0010 */
[----:B------:R-:W-:Y:S02]  /*0b20*/  IMAD.WIDE.U32 R16, R7, 0x4, R16 ;  /* 0x0000000407107825 */ /* 0x000fe400078e0010 */
[----:B------:R-:W2:Y:S04]  /*0b30*/  LDG.E R19, desc[UR6][R18.64] ;  /* 0x0000000612137981 */ /* 0x000ea8000c1e1900 */
[----:B------:R-:W3:Y:S01]  /*0b40*/  LDG.E R7, desc[UR6][R16.64] ;  /* 0x0000000610077981 */ /* 0x000ee2000c1e1900 */
[----:B--2---:R-:W-:-:S05]  /*0b50*/  IMAD.IADD R8, R10, 0x1, R19 ;  /* 0x000000010a087824 */ /* 0x004fca00078e0213 */
[----:B---3--:R-:W-:-:S13]  /*0b60*/  ISETP.GE.AND P2, PT, R8, R7, PT ;  /* 0x000000070800720c */ /* 0x008fda0003f46270 */
[----:B------:R3:W-:Y:S02]  /*0b70*/  @!P2 STG.E desc[UR6][R16.64], R8 ;  /* 0x000000081000a986 */ /* 0x0007e4000c101906 */
.L_x_2:
[----:B------:R-:W-:Y:S05]  /*0b80*/  @P1 BRA `(.L_x_5) ;  /* 0xfffffff400701947 */ /* 0x000fea000383ffff */
[----:B------:R-:W4:Y:S01]  /*0b90*/  LDCU UR4, c[0x0][0x388] ;  /* 0x00007100ff0477ac */ /* 0x000f220008000800 */
[----:B------:R-:W-:-:S05]  /*0ba0*/  VIADD R3, R3, 0x1 ;  /* 0x0000000103037836 */ /* 0x000fca0000000000 */
[----:B----4-:R-:W-:-:S13]  /*0bb0*/  ISETP.NE.AND P1, PT, R3, UR4, PT ;  /* 0x0000000403007c0c */ /* 0x010fda000bf25270 */
[----:B------:R-:W-:Y:S05]  /*0bc0*/  @P1 BRA `(.L_x_6) ;  /* 0xfffffff400501947 */ /* 0x000fea000383ffff */
[----:B------:R-:W-:Y:S05]  /*0bd0*/  EXIT ;  /* 0x000000000000794d */ /* 0x000fea0003800000 */
.L_x_7:
[----:B------:R-:W-:-:S00]  /*0be0*/  BRA `(.L_x_7) ;  /* 0xfffffffc00fc7947 */ /* 0x000fc0000383ffff */
[----:B------:R-:W-:-:S00]  /*0bf0*/  NOP ;  /* 0x0000000000007918 */ /* 0x000fc00000000000 */
        /* <DEDUP_REMOVED lines=8> */
.L_x_47:


//--------------------- .text._Z17calcWithoutAtomicPiiii --------------------------
	.section	.text._Z17calcWithoutAtomicPiiii,"ax",@progbits
	.align	128
        .global         _Z17calcWithoutAtomicPiiii
        .type           _Z17calcWithoutAtomicPiiii,@function
        .size           _Z17calcWithoutAtomicPiiii,(.L_x_48 - _Z17calcWithoutAtomicPiiii)
        .other          _Z17calcWithoutAtomicPiiii,@"STO_CUDA_ENTRY STV_DEFAULT"
_Z17calcWithoutAtomicPiiii:
.text._Z17calcWithoutAtomicPiiii:
[----:B------:R-:W-:Y:S08]  /*0000*/  LDC R1, c[0x0][0x37c] ;  /* 0x0000df00ff017b82 */ /* 0x000ff00000000800 */
[----:B------:R-:W0:Y:S01]  /*0010*/  LDC R14, c[0x0][0x390] ;  /* 0x0000e400ff0e7b82 */ /* 0x000e220000000800 */
[----:B------:R-:W1:Y:S01]  /*0020*/  S2R R0, SR_TID.Y ;  /* 0x0000000000007919 */ /* 0x000e620000002200 */
[----:B------:R-:W2:Y:S06]  /*0030*/  S2R R4, SR_TID.X ;  /* 0x0000000000047919 */ /* 0x000eac0000002100 */
[----:B------:R-:W3:Y:S08]  /*0040*/  LDC R17, c[0x0][0x360] ;  /* 0x0000d800ff117b82 */ /* 0x000ef00000000800 */
[----:B------:R-:W4:Y:S01]  /*0050*/  LDC R21, c[0x0][0x364] ;  /* 0x0000d900ff157b82 */ /* 0x000f220000000800 */
[----:B0-----:R-:W-:-:S07]  /*0060*/  ISETP.GE.AND P0, PT, R14, 0x1, PT ;  /* 0x000000010e00780c */ /* 0x001fce0003f06270 */
[----:B------:R-:W0:Y:S08]  /*0070*/  S2UR UR7, SR_CTAID.Y ;  /* 0x00000000000779c3 */ /* 0x000e300000002600 */
[----:B------:R-:W0:Y:S02]  /*0080*/  S2UR UR6, SR_CTAID.X ;  /* 0x00000000000679c3 */ /* 0x000e240000002500 */
[----:B01234-:R-:W-:Y:S05]  /*0090*/  @!P0 EXIT ;  /* 0x000000000000894d */ /* 0x01ffea0003800000 */
[----:B------:R-:W0:Y:S01]  /*00a0*/  LDCU.64 UR4, c[0x0][0x388] ;  /* 0x00007100ff0477ac */ /* 0x000e220008000a00 */
[----:B------:R-:W1:Y:S01]  /*00b0*/  LDC.64 R2, c[0x0][0x380] ;  /* 0x0000e000ff027b82 */ /* 0x000e620000000a00 */
[----:B------:R-:W-:Y:S02]  /*00c0*/  IMAD R21, R21, UR7, R0 ;  /* 0x0000000715157c24 */ /* 0x000fe4000f8e0200 */
[----:B------:R-:W-:Y:S01]  /*00d0*/  IMAD R17, R17, UR6, R4 ;  /* 0x0000000611117c24 */ /* 0x000fe2000f8e0204 */
[----:B------:R-:W2:Y:S01]  /*00e0*/  LDCU.64 UR8, c[0x0][0x358] ;  /* 0x00006b00ff0877ac */ /* 0x000ea20008000a00 */
[-C--:B------:R-:W-:Y:S02]  /*00f0*/  IMAD R21, R21, R14.reuse, RZ ;  /* 0x0000000e15157224 */ /* 0x080fe400078e02ff */
[----:B------:R-:W-:Y:S01]  /*0100*/  IMAD R17, R17, R14, RZ ;  /* 0x0000000e11117224 */ /* 0x000fe200078e02ff */
[----:B------:R-:W3:Y:S01]  /*0110*/  LDCU.64 UR10, c[0x0][0x380] ;  /* 0x00007000ff0a77ac */ /* 0x000ee20008000a00 */
[C---:B------:R-:W-:Y:S01]  /*0120*/  IMAD.IADD R19, R21.reuse, 0x1, R14 ;  /* 0x0000000115137824 */ /* 0x040fe200078e020e */
[----:B------:R-:W-:Y:S01]  /*0130*/  SHF.R.S32.HI R15, RZ, 0x1f, R21 ;  /* 0x0000001fff0f7819 */ /* 0x000fe20000011415 */
[----:B------:R-:W-:-:S02]  /*0140*/  VIADD R16, R21, 0x1 ;  /* 0x0000000115107836 */ /* 0x000fc40000000000 */
[----:B------:R-:W-:Y:S02]  /*0150*/  IMAD.IADD R14, R17, 0x1, R14 ;  /* 0x00000001110e7824 */ /* 0x000fe400078e020e */
[----:B------:R-:W-:Y:S01]  /*0160*/  VIADD R13, R21, 0x3 ;  /* 0x00000003150d7836 */ /* 0x000fe20000000000 */
[----:B------:R-:W-:Y:S01]  /*0170*/  VIMNMX R0, PT, PT, R19, R16, !PT ;  /* 0x0000001013007248 */ /* 0x000fe20007fe0100 */
[----:B0-----:R-:W-:-:S04]  /*0180*/  UIMAD UR4, UR5, UR4, URZ ;  /* 0x00000004050472a4 */ /* 0x001fc8000f8e02ff */
[C---:B------:R-:W-:Y:S01]  /*0190*/  IMAD.IADD R4, R21.reuse, 0x1, -R0 ;  /* 0x0000000115047824 */ /* 0x040fe200078e0a00 */
[----:B------:R-:W-:Y:S01]  /*01a0*/  USHF.R.S32.HI UR5, URZ, 0x1f, UR4 ;  /* 0x0000001fff057899 */ /* 0x000fe20008011404 */
[----:B------:R-:W-:Y:S02]  /*01b0*/  IMAD.IADD R12, R0, 0x1, -R21 ;  /* 0x00000001000c7824 */ /* 0x000fe400078e0a15 */
[----:B------:R-:W-:Y:S01]  /*01c0*/  VIADD R5, R21, UR4 ;  /* 0x0000000415057c36 */ /* 0x000fe20008000000 */
[----:B------:R-:W-:Y:S02]  /*01d0*/  ISETP.GT.U32.AND P0, PT, R4, -0x4, PT ;  /* 0xfffffffc0400780c */ /* 0x000fe40003f04070 */
[----:B------:R-:W-:Y:S01]  /*01e0*/  LOP3.LUT R12, R12, 0x3, RZ, 0xc0, !PT ;  /* 0x000000030c0c7812 */ /* 0x000fe200078ec0ff */
[----:B-123--:R-:W-:-:S10]  /*01f0*/  IMAD.WIDE R2, R5, 0x4, R2 ;  /* 0x0000000405027825 */ /* 0x00efd400078e0202 */
.L_x_25:
[----:B01----:R-:W0:Y:S01]  /*0200*/  LDC.64 R6, c[0x0][0x388] ;  /* 0x0000e200ff067b82 */ /* 0x003e220000000a00 */
[----:B------:R-:W-:Y:S01]  /*0210*/  ISETP.NE.AND P1, PT, R12, RZ, PT ;  /* 0x000000ff0c00720c */ /* 0x000fe20003f25270 */
[----:B------:R-:W-:Y:S01]  /*0220*/  BSSY.RECONVERGENT B0, `(.L_x_8) ;  /* 0x000003a000007945 */ /* 0x000fe20003800200 */
[----:B------:R-:W-:-:S05]  /*0230*/  IMAD.MOV.U32 R18, RZ, RZ, R21 ;  /* 0x000000ffff127224 */ /* 0x000fca00078e0015 */
[----:B------:R-:W1:Y:S01]  /*0240*/  LDC.64 R8, c[0x0][0x380] ;  /* 0x0000e000ff087b82 */ /* 0x000e620000000a00 */
[----:B0-----:R-:W-:-:S04]  /*0250*/  IMAD R0, R17, R6, RZ ;  /* 0x0000000611007224 */ /* 0x001fc800078e02ff */
[----:B------:R-:W-:-:S04]  /*0260*/  IMAD.IADD R5, R0, 0x1, R7 ;  /* 0x0000000100057824 */ /* 0x000fc800078e0207 */
[----:B-1----:R-:W-:Y:S01]  /*0270*/  IMAD.WIDE R4, R5, 0x4, R8 ;  /* 0x0000000405047825 */ /* 0x002fe200078e0208 */
[----:B--23--:R-:W-:Y:S06]  /*0280*/  @!P1 BRA `(.L_x_9) ;  /* 0x0000000000cc9947 */ /* 0x00cfec0003800000 */
[----:B------:R-:W-:Y:S01]  /*0290*/  VIMNMX R7, PT, PT, R21, R17, !PT ;  /* 0x0000001115077248 */ /* 0x000fe20007fe0100 */
[----:B------:R-:W-:Y:S01]  /*02a0*/  BSSY.RECONVERGENT B1, `(.L_x_10) ;  /* 0x000000c000017945 */ /* 0x000fe20003800200 */
[----:B------:R-:W-:Y:S02]  /*02b0*/  ISETP.NE.AND P2, PT, R12, 0x1, PT ;  /* 0x000000010c00780c */ /* 0x000fe40003f45270 */
[----:B------:R-:W-:Y:S01]  /*02c0*/  ISETP.GE.AND P1, PT, R7, R6, PT ;  /* 0x000000060700720c */ /* 0x000fe20003f26270 */
[----:B------:R-:W-:-:S04]  /*02d0*/  IMAD.IADD R7, R21, 0x1, R0 ;  /* 0x0000000115077824 */ /* 0x000fc800078e0200 */
[----:B------:R-:W-:-:S08]  /*02e0*/  IMAD.WIDE R8, R7, 0x4, R8 ;  /* 0x0000000407087825 */ /* 0x000fd000078e0208 */
[----:B------:R-:W-:Y:S05]  /*02f0*/  @P1 BRA `(.L_x_11) ;  /* 0x0000000000181947 */ /* 0x000fea0003800000 */
[----:B------:R-:W2:Y:S04]  /*0300*/  LDG.E R7, desc[UR8][R4.64] ;  /* 0x0000000804077981 */ /* 0x000ea8000c1e1900 */
[----:B------:R-:W2:Y:S04]  /*0310*/  LDG.E R10, desc[UR8][R2.64] ;  /* 0x00000008020a7981 */ /* 0x000ea8000c1e1900 */
[----:B------:R-:W3:Y:S01]  /*0320*/  LDG.E R11, desc[UR8][R8.64] ;  /* 0x00000008080b7981 */ /* 0x000ee2000c1e1900 */
[----:B--2---:R-:W-:-:S05]  /*0330*/  IMAD.IADD R7, R7, 0x1, R10 ;  /* 0x0000000107077824 */ /* 0x004fca00078e020a */
[----:B---3--:R-:W-:-:S13]  /*0340*/  ISETP.GE.AND P1, PT, R7, R11, PT ;  /* 0x0000000b0700720c */ /* 0x008fda0003f26270 */
[----:B------:R0:W-:Y:S02]  /*0350*/  @!P1 STG.E desc[UR8][R8.64], R7 ;  /* 0x0000000708009986 */ /* 0x0001e4000c101908 */
.L_x_11:
[----:B------:R-:W-:Y:S05]  /*0360*/  BSYNC.RECONVERGENT B1 ;  /* 0x0000000000017941 */ /* 0x000fea0003800200 */
.L_x_10:
[----:B------:R-:W-:Y:S01]  /*0370*/  IMAD.MOV.U32 R18, RZ, RZ, R16 ;  /* 0x000000ffff127224 */ /* 0x000fe200078e0010 */
[----:B------:R-:W-:Y:S06]  /*0380*/  @!P2 BRA `(.L_x_9) ;  /* 0x00000000008ca947 */ /* 0x000fec0003800000 */
[----:B0-----:R-:W-:Y:S01]  /*0390*/  VIMNMX R7, PT, PT, R16, R17, !PT ;  /* 0x0000001110077248 */ /* 0x001fe20007fe0100 */
[----:B------:R-:W-:Y:S01]  /*03a0*/  BSSY.RECONVERGENT B1, `(.L_x_12) ;  /* 0x000000a000017945 */ /* 0x000fe20003800200 */
[----:B------:R-:W-:Y:S02]  /*03b0*/  ISETP.NE.AND P2, PT, R12, 0x2, PT ;  /* 0x000000020c00780c */ /* 0x000fe40003f45270 */
[----:B------:R-:W-:-:S13]  /*03c0*/  ISETP.GE.AND P1, PT, R7, R6, PT ;  /* 0x000000060700720c */ /* 0x000fda0003f26270 */
[----:B------:R-:W-:Y:S05]  /*03d0*/  @P1 BRA `(.L_x_13) ;  /* 0x0000000000181947 */ /* 0x000fea0003800000 */
[----:B------:R-:W2:Y:S04]  /*03e0*/  LDG.E R7, desc[UR8][R4.64] ;  /* 0x0000000804077981 */ /* 0x000ea8000c1e1900 */
[----:B------:R-:W2:Y:S04]  /*03f0*/  LDG.E R10, desc[UR8][R2.64+0x4] ;  /* 0x00000408020a7981 */ /* 0x000ea8000c1e1900 */
[----:B------:R-:W3:Y:S01]  /*0400*/  LDG.E R11, desc[UR8][R8.64+0x4] ;  /* 0x00000408080b7981 */ /* 0x000ee2000c1e1900 */
[----:B--2---:R-:W-:-:S05]  /*0410*/  IMAD.IADD R7, R7, 0x1, R10 ;  /* 0x0000000107077824 */ /* 0x004fca00078e020a */
[----:B---3--:R-:W-:-:S13]  /*0420*/  ISETP.GE.AND P1, PT, R7, R11, PT ;  /* 0x0000000b0700720c */ /* 0x008fda0003f26270 */
[----:B------:R0:W-:Y:S02]  /*0430*/  @!P1 STG.E desc[UR8][R8.64+0x4], R7 ;  /* 0x0000040708009986 */ /* 0x0001e4000c101908 */
.L_x_13:
[----:B------:R-:W-:Y:S05]  /*0440*/  BSYNC.RECONVERGENT B1 ;  /* 0x0000000000017941 */ /* 0x000fea0003800200 */
.L_x_12:
[----:B------:R-:W-:Y:S01]  /*0450*/  VIADD R18, R21, 0x2 ;  /* 0x0000000215127836 */ /* 0x000fe20000000000 */
[----:B------:R-:W-:Y:S06]  /*0460*/  @!P2 BRA `(.L_x_9) ;  /* 0x000000000054a947 */ /* 0x000fec0003800000 */
[----:B0-----:R-:W-:Y:S01]  /*0470*/  VIMNMX R7, PT, PT, R18, R17, !PT ;  /* 0x0000001112077248 */ /* 0x001fe20007fe0100 */
[----:B------:R-:W-:-:S03]  /*0480*/  IMAD.MOV.U32 R18, RZ, RZ, R13 ;  /* 0x000000ffff127224 */ /* 0x000fc600078e000d */
[----:B------:R-:W-:-:S13]  /*0490*/  ISETP.GE.AND P1, PT, R7, R6, PT ;  /* 0x000000060700720c */ /* 0x000fda0003f26270 */
[----:B------:R-:W-:Y:S05]  /*04a0*/  @P1 BRA `(.L_x_9) ;  /* 0x0000000000441947 */ /* 0x000fea0003800000 */
[----:B------:R-:W0:Y:S01]  /*04b0*/  LDCU.64 UR6, c[0x0][0x380] ;  /* 0x00007000ff0677ac */ /* 0x000e220008000a00 */
[C---:B------:R-:W-:Y:S02]  /*04c0*/  IADD3 R9, P1, PT, R21.reuse, UR4, RZ ;  /* 0x0000000415097c10 */ /* 0x040fe4000ff3e0ff */
[----:B------:R-:W-:Y:S02]  /*04d0*/  IADD3 R7, P2, PT, R21, R0, RZ ;  /* 0x0000000015077210 */ /* 0x000fe40007f5e0ff */
[----:B------:R-:W-:Y:S02]  /*04e0*/  IADD3.X R10, PT, PT, R15, UR5, RZ, P1, !PT ;  /* 0x000000050f0a7c10 */ /* 0x000fe40008ffe4ff */
[----:B------:R-:W-:Y:S02]  /*04f0*/  LEA.HI.X.SX32 R18, R0, R15, 0x1, P2 ;  /* 0x0000000f00127211 */ /* 0x000fe400010f0eff */
[----:B0-----:R-:W-:Y:S02]  /*0500*/  LEA R8, P1, R9, UR6, 0x2 ;  /* 0x0000000609087c11 */ /* 0x001fe4000f8210ff */
[----:B------:R-:W-:-:S02]  /*0510*/  LEA R6, P2, R7, UR6, 0x2 ;  /* 0x0000000607067c11 */ /* 0x000fc4000f8410ff */
[----:B------:R-:W-:Y:S02]  /*0520*/  LEA.HI.X R9, R9, UR7, R10, 0x2, P1 ;  /* 0x0000000709097c11 */ /* 0x000fe400088f140a */
[----:B------:R-:W2:Y:S01]  /*0530*/  LDG.E R10, desc[UR8][R4.64] ;  /* 0x00000008040a7981 */ /* 0x000ea2000c1e1900 */
[----:B------:R-:W-:-:S03]  /*0540*/  LEA.HI.X R7, R7, UR7, R18, 0x2, P2 ;  /* 0x0000000707077c11 */ /* 0x000fc600090f1412 */
[----:B------:R-:W2:Y:S04]  /*0550*/  LDG.E R9, desc[UR8][R8.64+0x8] ;  /* 0x0000080808097981 */ /* 0x000ea8000c1e1900 */
[----:B------:R-:W3:Y:S01]  /*0560*/  LDG.E R11, desc[UR8][R6.64+0x8] ;  /* 0x00000808060b7981 */ /* 0x000ee2000c1e1900 */
[----:B------:R-:W-:Y:S02]  /*0570*/  IMAD.MOV.U32 R18, RZ, RZ, R13 ;  /* 0x000000ffff127224 */ /* 0x000fe400078e000d */
[----:B--2---:R-:W-:-:S05]  /*0580*/  IMAD.IADD R10, R10, 0x1, R9 ;  /* 0x000000010a0a7824 */ /* 0x004fca00078e0209 */
[----:B---3--:R-:W-:-:S13]  /*0590*/  ISETP.GE.AND P1, PT, R10, R11, PT ;  /* 0x0000000b0a00720c */ /* 0x008fda0003f26270 */
[----:B------:R1:W-:Y:S01]  /*05a0*/  @!P1 STG.E desc[UR8][R6.64+0x8], R10 ;  /* 0x0000080a06009986 */ /* 0x0003e2000c101908 */
[----:B------:R-:W-:-:S07]  /*05b0*/  @!P1 IMAD.MOV.U32 R18, RZ, RZ, R13 ;  /* 0x000000ffff129224 */ /* 0x000fce00078e000d */
.L_x_9:
[----:B------:R-:W-:Y:S05]  /*05c0*/  BSYNC.RECONVERGENT B0 ;  /* 0x0000000000007941 */ /* 0x000fea0003800200 */
.L_x_8:
[----:B------:R-:W-:Y:S04]  /*05d0*/  BSSY.RECONVERGENT B0, `(.L_x_14) ;  /* 0x0000042000007945 */ /* 0x000fe80003800200 */
[----:B------:R-:W-:Y:S05]  /*05e0*/  @P0 BRA `(.L_x_15) ;  /* 0x0000000400000947 */ /* 0x000fea0003800000 */
[----:B------:R-:W2:Y:S01]  /*05f0*/  LDC R20, c[0x0][0x388] ;  /* 0x0000e200ff147b82 */ /* 0x000ea20000000800 */
[----:B------:R-:W-:Y:S02]  /*0600*/  IMAD.IADD R23, R0, 0x1, R18 ;  /* 0x0000000100177824 */ /* 0x000fe400078e0212 */
[----:B------:R-:W-:-:S05]  /*0610*/  VIADD R25, R18, UR4 ;  /* 0x0000000412197c36 */ /* 0x000fca0008000000 */
[----:B01----:R-:W0:Y:S02]  /*0620*/  LDC.64 R6, c[0x0][0x380] ;  /* 0x0000e000ff067b82 */ /* 0x003e240000000a00 */
.L_x_24:
[----:B------:R-:W-:Y:S01]  /*0630*/  VIMNMX R9, PT, PT, R18, R17, !PT ;  /* 0x0000001112097248 */ /* 0x000fe20007fe0100 */
[----:B------:R-:W-:Y:S03]  /*0640*/  BSSY.RECONVERGENT B1, `(.L_x_16) ;  /* 0x000000b000017945 */ /* 0x000fe60003800200 */
[----:B--2---:R-:W-:-:S13]  /*0650*/  ISETP.GE.AND P1, PT, R9, R20, PT ;  /* 0x000000140900720c */ /* 0x004fda0003f26270 */
[----:B-1-3--:R-:W-:Y:S05]  /*0660*/  @P1 BRA `(.L_x_17) ;  /* 0x0000000000201947 */ /* 0x00afea0003800000 */
[--C-:B0-----:R-:W-:Y:S01]  /*0670*/  IMAD.WIDE R8, R25, 0x4, R6.reuse ;  /* 0x0000000419087825 */ /* 0x101fe200078e0206 */
[----:B------:R-:W2:Y:S03]  /*0680*/  LDG.E R22, desc[UR8][R4.64] ;  /* 0x0000000804167981 */ /* 0x000ea6000c1e1900 */
[----:B------:R-:W-:Y:S02]  /*0690*/  IMAD.WIDE R10, R23, 0x4, R6 ;  /* 0x00000004170a7825 */ /* 0x000fe400078e0206 */
[----:B------:R-:W2:Y:S04]  /*06a0*/  LDG.E R9, desc[UR8][R8.64] ;  /* 0x0000000808097981 */ /* 0x000ea8000c1e1900 */
[----:B------:R-:W3:Y:S01]  /*06b0*/  LDG.E R24, desc[UR8][R10.64] ;  /* 0x000000080a187981 */ /* 0x000ee2000c1e1900 */
[----:B--2---:R-:W-:-:S05]  /*06c0*/  IMAD.IADD R27, R22, 0x1, R9 ;  /* 0x00000001161b7824 */ /* 0x004fca00078e0209 */
[----:B---3--:R-:W-:-:S13]  /*06d0*/  ISETP.GE.AND P1, PT, R27, R24, PT ;  /* 0x000000181b00720c */ /* 0x008fda0003f26270 */
[----:B------:R1:W-:Y:S02]  /*06e0*/  @!P1 STG.E desc[UR8][R10.64], R27 ;  /* 0x0000001b0a009986 */ /* 0x0003e4000c101908 */
.L_x_17:
[----:B------:R-:W-:Y:S05]  /*06f0*/  BSYNC.RECONVERGENT B1 ;  /* 0x0000000000017941 */ /* 0x000fea0003800200 */
.L_x_16:
[C---:B------:R-:W-:Y:S01]  /*0700*/  VIADDMNMX R9, R18.reuse, 0x1, R17, !PT ;  /* 0x0000000112097846 */ /* 0x040fe20007800111 */
[----:B------:R-:W-:Y:S01]  /*0710*/  BSSY.RECONVERGENT B1, `(.L_x_18) ;  /* 0x0000016000017945 */ /* 0x000fe20003800200 */
[----:B------:R-:W-:Y:S02]  /*0720*/  SHF.R.S32.HI R8, RZ, 0x1f, R18 ;  /* 0x0000001fff087819 */ /* 0x000fe40000011412 */
[----:B------:R-:W-:Y:S02]  /*0730*/  ISETP.GE.AND P3, PT, R9, R20, PT ;  /* 0x000000140900720c */ /* 0x000fe40003f66270 */
[----:B------:R-:W-:Y:S02]  /*0740*/  IADD3 R9, P4, PT, R18, UR4, RZ ;  /* 0x0000000412097c10 */ /* 0x000fe4000ff9e0ff */
[----:B-1----:R-:W-:Y:S02]  /*0750*/  IADD3 R11, P5, PT, R0, R18, RZ ;  /* 0x00000012000b7210 */ /* 0x002fe40007fbe0ff */
[----:B------:R-:W-:-:S02]  /*0760*/  IADD3.X R24, PT, PT, R8, UR5, RZ, P4, !PT ;  /* 0x0000000508187c10 */ /* 0x000fc4000a7fe4ff */
[----:B------:R-:W-:Y:S02]  /*0770*/  LEA.HI.X.SX32 R22, R0, R8, 0x1, P5 ;  /* 0x0000000800167211 */ /* 0x000fe400028f0eff */
[C-C-:B------:R-:W-:Y:S02]  /*0780*/  VIADDMNMX R27, R18.reuse, 0x2, R17.reuse, !PT ;  /* 0x00000002121b7846 */ /* 0x140fe40007800111 */
[----:B------:R-:W-:Y:S02]  /*0790*/  VIADDMNMX R29, R18, 0x3, R17, !PT ;  /* 0x00000003121d7846 */ /* 0x000fe40007800111 */
[----:B------:R-:W-:Y:S02]  /*07a0*/  LEA R8, P4, R9, UR10, 0x2 ;  /* 0x0000000a09087c11 */ /* 0x000fe4000f8810ff */
[----:B------:R-:W-:Y:S02]  /*07b0*/  LEA R10, P5, R11, UR10, 0x2 ;  /* 0x0000000a0b0a7c11 */ /* 0x000fe4000f8a10ff */
[----:B------:R-:W-:-:S02]  /*07c0*/  ISETP.GE.AND P2, PT, R27, R20, PT ;  /* 0x000000141b00720c */ /* 0x000fc40003f46270 */
[----:B------:R-:W-:Y:S02]  /*07d0*/  ISETP.GE.AND P1, PT, R29, R20, PT ;  /* 0x000000141d00720c */ /* 0x000fe40003f26270 */
[----:B------:R-:W-:Y:S02]  /*07e0*/  LEA.HI.X R9, R9, UR11, R24, 0x2, P4 ;  /* 0x0000000b09097c11 */ /* 0x000fe4000a0f1418 */
[----:B------:R-:W-:Y:S01]  /*07f0*/  LEA.HI.X R11, R11, UR11, R22, 0x2, P5 ;  /* 0x0000000b0b0b7c11 */ /* 0x000fe2000a8f1416 */
[----:B------:R-:W-:Y:S08]  /*0800*/  @P3 BRA `(.L_x_19) ;  /* 0x0000000000183947 */ /* 0x000ff00003800000 */
[----:B------:R-:W2:Y:S04]  /*0810*/  LDG.E R22, desc[UR8][R4.64] ;  /* 0x0000000804167981 */ /* 0x000ea8000c1e1900 */
[----:B------:R-:W2:Y:S04]  /*0820*/  LDG.E R27, desc[UR8][R8.64+0x4] ;  /* 0x00000408081b7981 */ /* 0x000ea8000c1e1900 */
[----:B------:R-:W3:Y:S01]  /*0830*/  LDG.E R24, desc[UR8][R10.64+0x4] ;  /* 0x000004080a187981 */ /* 0x000ee2000c1e1900 */
[----:B--2---:R-:W-:-:S05]  /*0840*/  IMAD.IADD R27, R22, 0x1, R27 ;  /* 0x00000001161b7824 */ /* 0x004fca00078e021b */
[----:B---3--:R-:W-:-:S13]  /*0850*/  ISETP.GE.AND P3, PT, R27, R24, PT ;  /* 0x000000181b00720c */ /* 0x008fda0003f66270 */
[----:B------:R1:W-:Y:S02]  /*0860*/  @!P3 STG.E desc[UR8][R10.64+0x4], R27 ;  /* 0x0000041b0a00b986 */ /* 0x0003e4000c101908 */
.L_x_19:
[----:B------:R-:W-:Y:S05]  /*0870*/  BSYNC.RECONVERGENT B1 ;  /* 0x0000000000017941 */ /* 0x000fea0003800200 */
.L_x_18:
[----:B------:R-:W-:Y:S04]  /*0880*/  BSSY.RECONVERGENT B1, `(.L_x_20) ;  /* 0x0000008000017945 */ /* 0x000fe80003800200 */
[----:B------:R-:W-:Y:S05]  /*0890*/  @P2 BRA `(.L_x_21) ;  /* 0x0000000000182947 */ /* 0x000fea0003800000 */
[----:B------:R-:W2:Y:S04]  /*08a0*/  LDG.E R22, desc[UR8][R4.64] ;  /* 0x0000000804167981 */ /* 0x000ea8000c1e1900 */
[----:B-1----:R-:W2:Y:S04]  /*08b0*/  LDG.E R27, desc[UR8][R8.64+0x8] ;  /* 0x00000808081b7981 */ /* 0x002ea8000c1e1900 */
[----:B------:R-:W3:Y:S01]  /*08c0*/  LDG.E R24, desc[UR8][R10.64+0x8] ;  /* 0x000008080a187981 */ /* 0x000ee2000c1e1900 */
[----:B--2---:R-:W-:-:S05]  /*08d0*/  IMAD.IADD R27, R22, 0x1, R27 ;  /* 0x00000001161b7824 */ /* 0x004fca00078e021b */
[----:B---3--:R-:W-:-:S13]  /*08e0*/  ISETP.GE.AND P2, PT, R27, R24, PT ;  /* 0x000000181b00720c */ /* 0x008fda0003f46270 */
[----:B------:R2:W-:Y:S02]  /*08f0*/  @!P2 STG.E desc[UR8][R10.64+0x8], R27 ;  /* 0x0000081b0a00a986 */ /* 0x0005e4000c101908 */
.L_x_21:
[----:B------:R-:W-:Y:S05]  /*0900*/  BSYNC.RECONVERGENT B1 ;  /* 0x0000000000017941 */ /* 0x000fea0003800200 */
.L_x_20:
[----:B------:R-:W-:Y:S04]  /*0910*/  BSSY.RECONVERGENT B1, `(.L_x_22) ;  /* 0x0000008000017945 */ /* 0x000fe80003800200 */
[----:B------:R-:W-:Y:S05]  /*0920*/  @P1 BRA `(.L_x_23) ;  /* 0x0000000000181947 */ /* 0x000fea0003800000 */
[----:B------:R-:W1:Y:S04]  /*0930*/  LDG.E R9, desc[UR8][R8.64+0xc] ;  /* 0x00000c0808097981 */ /* 0x000e68000c1e1900 */
[----:B------:R-:W1:Y:S04]  /*0940*/  LDG.E R22, desc[UR8][R4.64] ;  /* 0x0000000804167981 */ /* 0x000e68000c1e1900 */
[----:B------:R-:W3:Y:S01]  /*0950*/  LDG.E R24, desc[UR8][R10.64+0xc] ;  /* 0x00000c080a187981 */ /* 0x000ee2000c1e1900 */
[----:B-12---:R-:W-:-:S05]  /*0960*/  IMAD.IADD R27, R22, 0x1, R9 ;  /* 0x00000001161b7824 */ /* 0x006fca00078e0209 */
[----:B---3--:R-:W-:-:S13]  /*0970*/  ISETP.GE.AND P1, PT, R27, R24, PT ;  /* 0x000000181b00720c */ /* 0x008fda0003f26270 */
[----:B------:R3:W-:Y:S02]  /*0980*/  @!P1 STG.E desc[UR8][R10.64+0xc], R27 ;  /* 0x00000c1b0a009986 */ /* 0x0007e4000c101908 */
.L_x_23:
[----:B------:R-:W-:Y:S05]  /*0990*/  BSYNC.RECONVERGENT B1 ;  /* 0x0000000000017941 */ /* 0x000fea0003800200 */
.L_x_22:
[----:B------:R-:W-:Y:S02]  /*09a0*/  VIADD R18, R18, 0x4 ;  /* 0x0000000412127836 */ /* 0x000fe40000000000 */
[----:B------:R-:W-:Y:S02]  /*09b0*/  VIADD R23, R23, 0x4 ;  /* 0x0000000417177836 */ /* 0x000fe40000000000 */
[----:B------:R-:W-:Y:S01]  /*09c0*/  VIADD R25, R25, 0x4 ;  /* 0x0000000419197836 */ /* 0x000fe20000000000 */
[----:B------:R-:W-:-:S13]  /*09d0*/  ISETP.GE.AND P1, PT, R18, R19, PT ;  /* 0x000000131200720c */ /* 0x000fda0003f26270 */
[----:B------:R-:W-:Y:S05]  /*09e0*/  @!P1 BRA `(.L_x_24) ;  /* 0xfffffffc00109947 */ /* 0x000fea000383ffff */
.L_x_15:
[----:B------:R-:W-:Y:S05]  /*09f0*/  BSYNC.RECONVERGENT B0 ;  /* 0x0000000000007941 */ /* 0x000fea0003800200 */
.L_x_14:
[----:B------:R-:W-:-:S05]  /*0a00*/  VIADD R17, R17, 0x1 ;  /* 0x0000000111117836 */ /* 0x000fca0000000000 */
[----:B------:R-:W-:-:S13]  /*0a10*/  ISETP.GE.AND P1, PT, R17, R14, PT ;  /* 0x0000000e1100720c */ /* 0x000fda0003f26270 */
[----:B------:R-:W-:Y:S05]  /*0a20*/  @!P1 BRA `(.L_x_25) ;  /* 0xfffffff400f49947 */ /* 0x000fea000383ffff */
[----:B------:R-:W-:Y:S05]  /*0a30*/  EXIT ;  /* 0x000000000000794d */ /* 0x000fea0003800000 */
.L_x_26:
        /* <DEDUP_REMOVED lines=12> */
.L_x_48:


//--------------------- .text._Z14calcWithAtomicPii --------------------------
	.section	.text._Z14calcWithAtomicPii,"ax",@progbits
	.align	128
        .global         _Z14calcWithAtomicPii
        .type           _Z14calcWithAtomicPii,@function
        .size           _Z14calcWithAtomicPii,(.L_x_49 - _Z14calcWithAtomicPii)
        .other          _Z14calcWithAtomicPii,@"STO_CUDA_ENTRY STV_DEFAULT"
_Z14calcWithAtomicPii:
.text._Z14calcWithAtomicPii:
[----:B------:R-:W0:Y:S08]  /*0000*/  LDC R1, c[0x0][0x37c] ;  /* 0x0000df00ff017b82 */ /* 0x000e300000000800 */
[----:B------:R-:W1:Y:S01]  /*0010*/  LDC R3, c[0x0][0x388] ;  /* 0x0000e200ff037b82 */ /* 0x000e620000000800 */
[----:B------:R-:W2:Y:S01]  /*0020*/  S2R R0, SR_TID.Y ;  /* 0x0000000000007919 */ /* 0x000ea20000002200 */
[----:B------:R-:W3:Y:S01]  /*0030*/  LDCU UR5, c[0x0][0x2fc] ;  /* 0x00005f80ff0577ac */ /* 0x000ee20008000800 */
[----:B0-----:R-:W-:Y:S01]  /*0040*/  VIADD R1, R1, 0xfffffff8 ;  /* 0xfffffff801017836 */ /* 0x001fe20000000000 */
[----:B------:R-:W0:Y:S01]  /*0050*/  S2R R25, SR_TID.X ;  /* 0x0000000000197919 */ /* 0x000e220000002100 */
[----:B------:R-:W4:Y:S03]  /*0060*/  LDCU UR4, c[0x0][0x2f8] ;  /* 0x00005f00ff0477ac */ /* 0x000f260008000800 */
[----:B------:R-:W0:Y:S08]  /*0070*/  LDC R24, c[0x0][0x360] ;  /* 0x0000d800ff187b82 */ /* 0x000e300000000800 */
[----:B------:R-:W2:Y:S08]  /*0080*/  S2UR UR7, SR_CTAID.Y ;  /* 0x00000000000779c3 */ /* 0x000eb00000002600 */
[----:B------:R-:W2:Y:S01]  /*0090*/  LDC R26, c[0x0][0x364] ;  /* 0x0000d900ff1a7b82 */ /* 0x000ea20000000800 */
[----:B-1----:R-:W-:-:S02]  /*00a0*/  ISETP.GE.AND P0, PT, R3, 0x1, PT ;  /* 0x000000010300780c */ /* 0x002fc40003f06270 */
[----:B----4-:R-:W-:-:S05]  /*00b0*/  IADD3 R17, P1, PT, R1, UR4, RZ ;  /* 0x0000000401117c10 */ /* 0x010fca000ff3e0ff */
[----:B------:R-:W1:Y:S01]  /*00c0*/  S2UR UR6, SR_CTAID.X ;  /* 0x00000000000679c3 */ /* 0x000e620000002500 */
[----:B--2---:R-:W-:-:S05]  /*00d0*/  IMAD R26, R26, UR7, R0 ;  /* 0x000000071a1a7c24 */ /* 0x004fca000f8e0200 */
[----:B01-3--:R-:W-:Y:S05]  /*00e0*/  @!P0 EXIT ;  /* 0x000000000000894d */ /* 0x00bfea0003800000 */
[----:B------:R-:W-:Y:S01]  /*00f0*/  IMAD R26, R26, 0x60, RZ ;  /* 0x000000601a1a7824 */ /* 0x000fe200078e02ff */
[----:B------:R-:W0:Y:S01]  /*0100*/  LDCU.64 UR36, c[0x0][0x358] ;  /* 0x00006b00ff2477ac */ /* 0x000e220008000a00 */
[----:B------:R-:W-:Y:S01]  /*0110*/  IMAD R24, R24, UR6, R25 ;  /* 0x0000000618187c24 */ /* 0x000fe2000f8e0219 */
[----:B------:R-:W-:Y:S01]  /*0120*/  LOP3.LUT R25, R25, R0, RZ, 0xfc, !PT ;  /* 0x0000000019197212 */ /* 0x000fe200078efcff */
[----:B------:R-:W-:Y:S01]  /*0130*/  IMAD.X R16, RZ, RZ, UR5, P1 ;  /* 0x00000005ff107e24 */ /* 0x000fe200088e06ff */
[----:B------:R-:W-:Y:S01]  /*0140*/  VIADDMNMX R19, R26, 0x5f, R26, !PT ;  /* 0x0000005f1a137846 */ /* 0x000fe2000780011a */
[----:B------:R-:W-:Y:S01]  /*0150*/  IMAD R24, R24, 0x60, RZ ;  /* 0x0000006018187824 */ /* 0x000fe200078e02ff */
[C---:B------:R-:W-:Y:S01]  /*0160*/  VIMNMX R3, PT, PT, R26.reuse, R3, !PT ;  /* 0x000000031a037248 */ /* 0x040fe20007fe0100 */
[----:B------:R-:W-:Y:S02]  /*0170*/  IMAD.MOV.U32 R23, RZ, RZ, RZ ;  /* 0x000000ffff177224 */ /* 0x000fe400078e00ff */
[C---:B------:R-:W-:Y:S01]  /*0180*/  IMAD.IADD R19, R26.reuse, 0x1, -R19 ;  /* 0x000000011a137824 */ /* 0x040fe200078e0a13 */
[----:B------:R-:W-:-:S07]  /*0190*/  IADD3 R22, PT, PT, R26, -R3, RZ ;  /* 0x800000031a167210 */ /* 0x000fce0007ffe0ff */
.L_x_37:
[----:B------:R-:W-:Y:S01]  /*01a0*/  ISETP.NE.AND P0, PT, R25, RZ, PT ;  /* 0x000000ff1900720c */ /* 0x000fe20003f05270 */
[----:B------:R-:W-:Y:S05]  /*01b0*/  YIELD ;  /* 0x0000000000007946 */ /* 0x000fea0003800000 */
[----:B------:R-:W-:Y:S07]  /*01c0*/  BSSY.RECONVERGENT B6, `(.L_x_27) ;  /* 0x000000a000067945 */ /* 0x000fee0003800200 */
[----:B-1----:R-:W-:Y:S05]  /*01d0*/  @P0 BRA `(.L_x_28) ;  /* 0x0000000000200947 */ /* 0x002fea0003800000 */
[----:B------:R-:W-:Y:S01]  /*01e0*/  MOV R2, 0x20 ;  /* 0x0000002000027802 */ /* 0x000fe20000000f00 */
[----:B------:R-:W1:Y:S01]  /*01f0*/  LDCU.64 UR4, c[0x4][0x8] ;  /* 0x01000100ff0477ac */ /* 0x000e620008000a00 */
[----:B------:R-:W-:-:S04]  /*0200*/  CS2R R6, SRZ ;  /* 0x0000000000067805 */ /* 0x000fc8000001ff00 */
[----:B------:R-:W2:Y:S01]  /*0210*/  LDC.64 R2, c[0x4][R2] ;  /* 0x0100000002027b82 */ /* 0x000ea20000000a00 */
[----:B-1----:R-:W-:Y:S01]  /*0220*/  IMAD.U32 R4, RZ, RZ, UR4 ;  /* 0x00000004ff047e24 */ /* 0x002fe2000f8e00ff */
[----:B------:R-:W-:-:S07]  /*0230*/  MOV R5, UR5 ;  /* 0x0000000500057c02 */ /* 0x000fce0008000f00 */
[----:B------:R-:W-:-:S07]  /*0240*/  LEPC R20, `(.L_x_28) ;  /* 0x000000001014794e */ /* 0x000fce0000000000 */
[----:B0-2---:R-:W-:Y:S05]  /*0250*/  CALL.ABS.NOINC R2 ;  /* 0x0000000002007343 */ /* 0x005fea0003c00000 */
.L_x_28:
[----:B0-----:R-:W-:Y:S05]  /*0260*/  BSYNC.RECONVERGENT B6 ;  /* 0x0000000000067941 */ /* 0x001fea0003800200 */
.L_x_27:
[----:B------:R-:W0:Y:S01]  /*0270*/  LDCU UR4, c[0x0][0x388] ;  /* 0x00007100ff0477ac */ /* 0x000e220008000800 */
[----:B------:R-:W-:Y:S01]  /*0280*/  BSSY.RECONVERGENT B7, `(.L_x_29) ;  /* 0x0000032000077945 */ /* 0x000fe20003800200 */
[----:B------:R-:W-:Y:S02]  /*0290*/  IMAD.MOV.U32 R2, RZ, RZ, R24 ;  /* 0x000000ffff027224 */ /* 0x000fe400078e0018 */
[----:B0-----:R-:W-:-:S07]  /*02a0*/  IMAD R18, R23, UR4, R26 ;  /* 0x0000000417127c24 */ /* 0x001fce000f8e021a */
.L_x_35:
[----:B------:R-:W0:Y:S01]  /*02b0*/  LDC R13, c[0x0][0x388] ;  /* 0x0000e200ff0d7b82 */ /* 0x000e220000000800 */
[----:B------:R-:W-:Y:S01]  /*02c0*/  BSSY.RECONVERGENT B0, `(.L_x_30) ;  /* 0x000001b000007945 */ /* 0x000fe20003800200 */
[----:B0-----:R-:W-:-:S13]  /*02d0*/  ISETP.GE.AND P0, PT, R2, R13, PT ;  /* 0x0000000d0200720c */ /* 0x001fda0003f06270 */
[----:B-1----:R-:W-:Y:S05]  /*02e0*/  @P0 BRA `(.L_x_31) ;  /* 0x0000000000600947 */ /* 0x002fea0003800000 */
[----:B------:R-:W0:Y:S01]  /*02f0*/  LDC.64 R6, c[0x0][0x380] ;  /* 0x0000e000ff067b82 */ /* 0x000e220000000a00 */
[CC--:B------:R-:W-:Y:S01]  /*0300*/  IMAD R3, R2.reuse, R13.reuse, R23 ;  /* 0x0000000d02037224 */ /* 0x0c0fe200078e0217 */
[----:B------:R-:W-:Y:S01]  /*0310*/  MOV R0, R22 ;  /* 0x0000001600007202 */ /* 0x000fe20000000f00 */
[----:B------:R-:W-:Y:S02]  /*0320*/  IMAD R13, R2, R13, R26 ;  /* 0x0000000d020d7224 */ /* 0x000fe400078e021a */
[----:B------:R-:W-:-:S03]  /*0330*/  IMAD.MOV.U32 R12, RZ, RZ, R19 ;  /* 0x000000ffff0c7224 */ /* 0x000fc600078e0013 */
[----:B------:R-:W1:Y:S01]  /*0340*/  LDC.64 R4, c[0x0][0x380] ;  /* 0x0000e000ff047b82 */ /* 0x000e620000000a00 */
[----:B0-----:R-:W-:-:S04]  /*0350*/  IMAD.WIDE R6, R3, 0x4, R6 ;  /* 0x0000000403067825 */ /* 0x001fc800078e0206 */
[----:B------:R-:W-:-:S07]  /*0360*/  IMAD.MOV.U32 R3, RZ, RZ, R18 ;  /* 0x000000ffff037224 */ /* 0x000fce00078e0012 */
.L_x_32:
[----:B------:R-:W-:-:S13]  /*0370*/  ISETP.NE.AND P0, PT, R0, RZ, PT ;  /* 0x000000ff0000720c */ /* 0x000fda0003f05270 */
[----:B------:R-:W-:Y:S05]  /*0380*/  @!P0 BRA `(.L_x_31) ;  /* 0x0000000000388947 */ /* 0x000fea0003800000 */
[--C-:B-1----:R-:W-:Y:S01]  /*0390*/  IMAD.WIDE R8, R3, 0x4, R4.reuse ;  /* 0x0000000403087825 */ /* 0x102fe200078e0204 */
[----:B------:R-:W2:Y:S03]  /*03a0*/  LDG.E R14, desc[UR36][R6.64] ;  /* 0x00000024060e7981 */ /* 0x000ea6000c1e1900 */
[----:B------:R-:W-:Y:S02]  /*03b0*/  IMAD.WIDE R10, R13, 0x4, R4 ;  /* 0x000000040d0a7825 */ /* 0x000fe400078e0204 */
[----:B------:R-:W2:Y:S04]  /*03c0*/  LDG.E R9, desc[UR36][R8.64] ;  /* 0x0000002408097981 */ /* 0x000ea8000c1e1900 */
[----:B------:R-:W3:Y:S01]  /*03d0*/  LDG.E R15, desc[UR36][R10.64] ;  /* 0x000000240a0f7981 */ /* 0x000ee2000c1e1900 */
[----:B------:R-:W-:Y:S01]  /*03e0*/  IADD3 R12, PT, PT, R12, 0x1, RZ ;  /* 0x000000010c0c7810 */ /* 0x000fe20007ffe0ff */
[----:B------:R-:W-:Y:S01]  /*03f0*/  VIADD R0, R0, 0x1 ;  /* 0x0000000100007836 */ /* 0x000fe20000000000 */
[----:B------:R-:W-:Y:S01]  /*0400*/  IADD3 R3, PT, PT, R3, 0x1, RZ ;  /* 0x0000000103037810 */ /* 0x000fe20007ffe0ff */
[----:B------:R-:W-:-:S02]  /*0410*/  VIADD R13, R13, 0x1 ;  /* 0x000000010d0d7836 */ /* 0x000fc40000000000 */
[----:B--2---:R-:W-:-:S05]  /*0420*/  IMAD.IADD R14, R14, 0x1, R9 ;  /* 0x000000010e0e7824 */ /* 0x004fca00078e0209 */
[----:B---3--:R-:W-:-:S13]  /*0430*/  ISETP.GE.AND P0, PT, R14, R15, PT ;  /* 0x0000000f0e00720c */ /* 0x008fda0003f06270 */
[----:B------:R0:W-:Y:S01]  /*0440*/  @!P0 STG.E desc[UR36][R10.64], R14 ;  /* 0x0000000e0a008986 */ /* 0x0001e2000c101924 */
[----:B------:R-:W-:-:S13]  /*0450*/  ISETP.NE.AND P0, PT, R12, 0x1, PT ;  /* 0x000000010c00780c */ /* 0x000fda0003f05270 */
[----:B0-----:R-:W-:Y:S05]  /*0460*/  @P0 BRA `(.L_x_32) ;  /* 0xfffffffc00c00947 */ /* 0x001fea000383ffff */
.L_x_31:
[----:B------:R-:W-:Y:S05]  /*0470*/  BSYNC.RECONVERGENT B0 ;  /* 0x0000000000007941 */ /* 0x000fea0003800200 */
.L_x_30:
[----:B------:R-:W-:Y:S01]  /*0480*/  ISETP.NE.AND P0, PT, R25, RZ, PT ;  /* 0x000000ff1900720c */ /* 0x000fe20003f05270 */
[----:B------:R-:W-:-:S12]  /*0490*/  BSSY.RECONVERGENT B6, `(.L_x_33) ;  /* 0x000000c000067945 */ /* 0x000fd80003800200 */
[----:B------:R-:W-:Y:S05]  /*04a0*/  @P0 BRA `(.L_x_34) ;  /* 0x0000000000280947 */ /* 0x000fea0003800000 */
[----:B------:R-:W-:Y:S01]  /*04b0*/  MOV R8, 0x20 ;  /* 0x0000002000087802 */ /* 0x000fe20000000f00 */
[----:B------:R0:W-:Y:S01]  /*04c0*/  STL [R1], R2 ;  /* 0x0000000201007387 */ /* 0x0001e20000100800 */
[----:B------:R-:W1:Y:S01]  /*04d0*/  LDCU.64 UR4, c[0x4][0x10] ;  /* 0x01000200ff0477ac */ /* 0x000e620008000a00 */
[----:B------:R-:W-:Y:S01]  /*04e0*/  MOV R6, R17 ;  /* 0x0000001100067202 */ /* 0x000fe20000000f00 */
[----:B------:R-:W-:Y:S02]  /*04f0*/  IMAD.MOV.U32 R7, RZ, RZ, R16 ;  /* 0x000000ffff077224 */ /* 0x000fe400078e0010 */
[----:B------:R-:W2:Y:S01]  /*0500*/  LDC.64 R8, c[0x4][R8] ;  /* 0x0100000008087b82 */ /* 0x000ea20000000a00 */
[----:B-1----:R-:W-:Y:S02]  /*0510*/  IMAD.U32 R4, RZ, RZ, UR4 ;  /* 0x00000004ff047e24 */ /* 0x002fe4000f8e00ff */
[----:B0-----:R-:W-:-:S07]  /*0520*/  IMAD.U32 R5, RZ, RZ, UR5 ;  /* 0x00000005ff057e24 */ /* 0x001fce000f8e00ff */
[----:B------:R-:W-:-:S07]  /*0530*/  LEPC R20, `(.L_x_34) ;  /* 0x000000001014794e */ /* 0x000fce0000000000 */
[----:B--2---:R-:W-:Y:S05]  /*0540*/  CALL.ABS.NOINC R8 ;  /* 0x0000000008007343 */ /* 0x004fea0003c00000 */
.L_x_34:
[----:B------:R-:W-:Y:S05]  /*0550*/  BSYNC.RECONVERGENT B6 ;  /* 0x0000000000067941 */ /* 0x000fea0003800200 */
.L_x_33:
[----:B------:R-:W-:-:S04]  /*0560*/  VIADDMNMX R3, R24, 0x5f, R24, !PT ;  /* 0x0000005f18037846 */ /* 0x000fc80007800118 */
[C---:B------:R-:W-:Y:S01]  /*0570*/  ISETP.NE.AND P0, PT, R2.reuse, R3, PT ;  /* 0x000000030200720c */ /* 0x040fe20003f05270 */
[----:B------:R-:W-:-:S12]  /*0580*/  VIADD R2, R2, 0x1 ;  /* 0x0000000102027836 */ /* 0x000fd80000000000 */
[----:B------:R-:W-:Y:S05]  /*0590*/  @P0 BRA `(.L_x_35) ;  /* 0xfffffffc00440947 */ /* 0x000fea000383ffff */
[----:B------:R-:W-:Y:S05]  /*05a0*/  BSYNC.RECONVERGENT B7 ;  /* 0x0000000000077941 */ /* 0x000fea0003800200 */
.L_x_29:
[----:B------:R-:W-:Y:S02]  /*05b0*/  ISETP.NE.AND P0, PT, R25, RZ, PT ;  /* 0x000000ff1900720c */ /* 0x000fe40003f05270 */
[----:B------:R-:W-:-:S11]  /*05c0*/  IADD3 R23, PT, PT, R23, 0x1, RZ ;  /* 0x0000000117177810 */ /* 0x000fd60007ffe0ff */
[----:B------:R-:W-:Y:S05]  /*05d0*/  @P0 BRA `(.L_x_36) ;  /* 0x0000000000480947 */ /* 0x000fea0003800000 */
[----:B------:R-:W0:Y:S01]  /*05e0*/  S2R R0, SR_LANEID ;  /* 0x0000000000007919 */ /* 0x000e220000000000 */
[----:B------:R-:W2:Y:S01]  /*05f0*/  LDC.64 R8, c[0x4][RZ] ;  /* 0x01000000ff087b82 */ /* 0x000ea20000000a00 */
[----:B------:R-:W-:Y:S02]  /*0600*/  VOTEU.ANY UR4, UPT, PT ;  /* 0x0000000000047886 */ /* 0x000fe400038e0100 */
[----:B------:R-:W-:Y:S02]  /*0610*/  UFLO.U32 UR5, UR4 ;  /* 0x00000004000572bd */ /* 0x000fe400080e0000 */
[----:B------:R-:W2:Y:S04]  /*0620*/  POPC R11, UR4 ;  /* 0x00000004000b7d09 */ /* 0x000ea80008000000 */
[----:B0-----:R-:W-:-:S05]  /*0630*/  ISETP.EQ.U32.AND P0, PT, R0, UR5, PT ;  /* 0x0000000500007c0c */ /* 0x001fca000bf02070 */
[----:B------:R-:W1:Y:S08]  /*0640*/  LDCU.64 UR4, c[0x4][0x18] ;  /* 0x01000300ff0477ac */ /* 0x000e700008000a00 */
[----:B--2---:R0:W-:Y:S04]  /*0650*/  @P0 REDG.E.ADD.STRONG.GPU desc[UR36][R8.64], R11 ;  /* 0x0000000b0800098e */ /* 0x0041e8000c12e124 */
[----:B------:R-:W2:Y:S01]  /*0660*/  LDG.E R0, desc[UR36][R8.64] ;  /* 0x0000002408007981 */ /* 0x000ea2000c1e1900 */
[----:B------:R-:W-:Y:S01]  /*0670*/  MOV R2, 0x20 ;  /* 0x0000002000027802 */ /* 0x000fe20000000f00 */
[----:B-1----:R-:W-:Y:S01]  /*0680*/  IMAD.U32 R4, RZ, RZ, UR4 ;  /* 0x00000004ff047e24 */ /* 0x002fe2000f8e00ff */
[----:B------:R-:W-:Y:S01]  /*0690*/  MOV R6, R17 ;  /* 0x0000001100067202 */ /* 0x000fe20000000f00 */
[----:B------:R-:W-:-:S02]  /*06a0*/  IMAD.U32 R5, RZ, RZ, UR5 ;  /* 0x00000005ff057e24 */ /* 0x000fc4000f8e00ff */
[----:B------:R-:W-:Y:S01]  /*06b0*/  IMAD.MOV.U32 R7, RZ, RZ, R16 ;  /* 0x000000ffff077224 */ /* 0x000fe200078e0010 */
[----:B------:R-:W1:Y:S02]  /*06c0*/  LDC.64 R2, c[0x4][R2] ;  /* 0x0100000002027b82 */ /* 0x000e640000000a00 */
[----:B-12---:R0:W-:Y:S04]  /*06d0*/  STL [R1], R0 ;  /* 0x0000000001007387 */ /* 0x0061e80000100800 */
[----:B------:R-:W-:-:S07]  /*06e0*/  LEPC R20, `(.L_x_36) ;  /* 0x000000001014794e */ /* 0x000fce0000000000 */
[----:B0-----:R-:W-:Y:S05]  /*06f0*/  CALL.ABS.NOINC R2 ;  /* 0x0000000002007343 */ /* 0x001fea0003c00000 */
.L_x_36:
[----:B------:R-:W-:Y:S05]  /*0700*/  WARPSYNC.ALL ;  /* 0x0000000000007948 */ /* 0x000fea0003800000 */
[----:B------:R-:W0:Y:S01]  /*0710*/  LDCU UR4, c[0x0][0x388] ;  /* 0x00007100ff0477ac */ /* 0x000e220008000800 */
[----:B------:R-:W-:Y:S01]  /*0720*/  BAR.SYNC.DEFER_BLOCKING 0x0 ;  /* 0x0000000000007b1d */ /* 0x000fe20000010000 */
[----:B0-----:R-:W-:-:S13]  /*0730*/  ISETP.NE.AND P0, PT, R23, UR4, PT ;  /* 0x0000000417007c0c */ /* 0x001fda000bf05270 */
[----:B------:R-:W-:Y:S05]  /*0740*/  @P0 BRA `(.L_x_37) ;  /* 0xfffffff800940947 */ /* 0x000fea000383ffff */
[----:B------:R-:W-:Y:S05]  /*0750*/  EXIT ;  /* 0x000000000000794d */ /* 0x000fea0003800000 */
.L_x_38:
        /* <DEDUP_REMOVED lines=10> */
.L_x_49:


//--------------------- .text._Z18calThreadPerColumnPiiii --------------------------
	.section	.text._Z18calThreadPerColumnPiiii,"ax",@progbits
	.align	128
        .global         _Z18calThreadPerColumnPiiii
        .type           _Z18calThreadPerColumnPiiii,@function
        .size           _Z18calThreadPerColumnPiiii,(.L_x_50 - _Z18calThreadPerColumnPiiii)
        .other          _Z18calThreadPerColumnPiiii,@"STO_CUDA_ENTRY STV_DEFAULT"
_Z18calThreadPerColumnPiiii:
.text._Z18calThreadPerColumnPiiii:
[----:B------:R-:W-:Y:S01]  /*0000*/  LDC R1, c[0x0][0x37c] ;  /* 0x0000df00ff017b82 */ /* 0x000fe20000000800 */
[----:B------:R-:W0:Y:S07]  /*0010*/  S2R R3, SR_TID.X ;  /* 0x0000000000037919 */ /* 0x000e2e0000002100 */
[----:B------:R-:W0:Y:S08]  /*0020*/  S2UR UR4, SR_CTAID.X ;  /* 0x00000000000479c3 */ /* 0x000e300000002500 */
[----:B------:R-:W0:Y:S08]  /*0030*/  LDC R4, c[0x0][0x360] ;  /* 0x0000d800ff047b82 */ /* 0x000e300000000800 */
[----:B------:R-:W1:Y:S01]  /*0040*/  LDC R5, c[0x0][0x388] ;  /* 0x0000e200ff057b82 */ /* 0x000e620000000800 */
[----:B0-----:R-:W-:-:S05]  /*0050*/  IMAD R4, R4, UR4, R3 ;  /* 0x0000000404047c24 */ /* 0x001fca000f8e0203 */
[----:B-1----:R-:W-:-:S13]  /*0060*/  ISETP.GE.AND P0, PT, R4, R5, PT ;  /* 0x000000050400720c */ /* 0x002fda0003f06270 */
[----:B------:R-:W-:Y:S05]  /*0070*/  @P0 EXIT ;  /* 0x000000000000094d */ /* 0x000fea0003800000 */
[----:B------:R-:W-:-:S13]  /*0080*/  ISETP.GE.AND P0, PT, R5, 0x1, PT ;  /* 0x000000010500780c */ /* 0x000fda0003f06270 */
[----:B------:R-:W-:Y:S05]  /*0090*/  @!P0 EXIT ;  /* 0x000000000000894d */ /* 0x000fea0003800000 */
[----:B------:R-:W0:Y:S01]  /*00a0*/  LDCU.64 UR4, c[0x0][0x380] ;  /* 0x00007000ff0477ac */ /* 0x000e220008000a00 */
[C---:B------:R-:W-:Y:S02]  /*00b0*/  LOP3.LUT R16, R5.reuse, 0x7, RZ, 0xc0, !PT ;  /* 0x0000000705107812 */ /* 0x040fe400078ec0ff */
[----:B------:R-:W-:Y:S01]  /*00c0*/  LOP3.LUT R17, R5, 0x3, RZ, 0xc0, !PT ;  /* 0x0000000305117812 */ /* 0x000fe200078ec0ff */
[----:B------:R-:W1:Y:S02]  /*00d0*/  LDCU UR8, c[0x0][0x390] ;  /* 0x00007200ff0877ac */ /* 0x000e640008000800 */
[----:B------:R-:W-:Y:S01]  /*00e0*/  VIADD R0, R16, 0xffffffff ;  /* 0xffffffff10007836 */ /* 0x000fe20000000000 */
[----:B------:R-:W2:Y:S04]  /*00f0*/  LDCU.64 UR6, c[0x0][0x358] ;  /* 0x00006b00ff0677ac */ /* 0x000ea80008000a00 */
[----:B------:R-:W-:-:S02]  /*0100*/  ISETP.GE.U32.AND P0, PT, R0, 0x3, PT ;  /* 0x000000030000780c */ /* 0x000fc40003f06070 */
[----:B------:R-:W-:Y:S01]  /*0110*/  LOP3.LUT R0, R5, 0x7ffffff8, RZ, 0xc0, !PT ;  /* 0x7ffffff805007812 */ /* 0x000fe200078ec0ff */
[----:B0-----:R-:W-:-:S04]  /*0120*/  UIADD3 UR4, UP0, UPT, UR4, 0x10, URZ ;  /* 0x0000001004047890 */ /* 0x001fc8000ff1e0ff */
[----:B------:R-:W-:Y:S01]  /*0130*/  IMAD.MOV R6, RZ, RZ, -R0 ;  /* 0x000000ffff067224 */ /* 0x000fe200078e0a00 */
[----:B------:R-:W-:Y:S01]  /*0140*/  UIADD3.X UR5, UPT, UPT, URZ, UR5, URZ, UP0, !UPT ;  /* 0x00000005ff057290 */ /* 0x000fe200087fe4ff */
[----:B-1----:R-:W-:Y:S01]  /*0150*/  IMAD R5, R5, UR8, RZ ;  /* 0x0000000805057c24 */ /* 0x002fe2000f8e02ff */
[----:B------:R-:W-:-:S04]  /*0160*/  MOV R2, UR4 ;  /* 0x0000000400027c02 */ /* 0x000fc80008000f00 */
[----:B--2---:R-:W-:-:S07]  /*0170*/  IMAD.U32 R3, RZ, RZ, UR5 ;  /* 0x00000005ff037e24 */ /* 0x004fce000f8e00ff */
.L_x_44:
[----:B0-----:R-:W0:Y:S01]  /*0180*/  LDCU.64 UR4, c[0x0][0x388] ;  /* 0x00007100ff0477ac */ /* 0x001e220008000a00 */
[----:B-12--5:R-:W1:Y:S01]  /*0190*/  LDC.64 R8, c[0x0][0x380] ;  /* 0x0000e000ff087b82 */ /* 0x026e620000000a00 */
[----:B------:R-:W2:Y:S01]  /*01a0*/  LDCU UR8, c[0x0][0x390] ;  /* 0x00007200ff0877ac */ /* 0x000ea20008000800 */
[----:B0-----:R-:W-:-:S04]  /*01b0*/  IMAD R7, R4, UR4, RZ ;  /* 0x0000000404077c24 */ /* 0x001fc8000f8e02ff */
[----:B--2---:R-:W-:-:S04]  /*01c0*/  VIADD R11, R7, UR8 ;  /* 0x00000008070b7c36 */ /* 0x004fc80008000000 */
[----:B-1----:R-:W-:-:S06]  /*01d0*/  IMAD.WIDE R8, R11, 0x4, R8 ;  /* 0x000000040b087825 */ /* 0x002fcc00078e0208 */
[----:B------:R0:W5:Y:S01]  /*01e0*/  LDG.E R8, desc[UR6][R8.64] ;  /* 0x0000000608087981 */ /* 0x000162000c1e1900 */
[----:B------:R-:W-:Y:S01]  /*01f0*/  UISETP.GE.U32.AND UP0, UPT, UR4, 0x8, UPT ;  /* 0x000000080400788c */ /* 0x000fe2000bf06070 */
[----:B------:R-:W-:Y:S01]  /*0200*/  IADD3 R4, PT, PT, R4, UR5, RZ ;  /* 0x0000000504047c10 */ /* 0x000fe2000fffe0ff */
[----:B------:R-:W-:-:S03]  /*0210*/  IMAD.MOV.U32 R12, RZ, RZ, RZ ;  /* 0x000000ffff0c7224 */ /* 0x000fc600078e00ff */
[----:B------:R-:W-:-:S04]  /*0220*/  ISETP.GE.AND P1, PT, R4, UR4, PT ;  /* 0x0000000404007c0c */ /* 0x000fc8000bf26270 */
[----:B0-----:R-:W-:Y:S09]  /*0230*/  BRA.U !UP0, `(.L_x_39) ;  /* 0x0000000108cc7547 */ /* 0x001ff2000b800000 */
[----:B------:R-:W-:Y:S01]  /*0240*/  IMAD.MOV.U32 R15, RZ, RZ, R7 ;  /* 0x000000ffff0f7224 */ /* 0x000fe200078e0007 */
[----:B------:R-:W-:Y:S01]  /*0250*/  MOV R9, R5 ;  /* 0x0000000500097202 */ /* 0x000fe20000000f00 */
[----:B------:R-:W-:-:S07]  /*0260*/  IMAD.MOV.U32 R14, RZ, RZ, R6 ;  /* 0x000000ffff0e7224 */ /* 0x000fce00078e0006 */
.L_x_40:
[----:B------:R-:W-:-:S04]  /*0270*/  IMAD.WIDE R12, R9, 0x4, R2 ;  /* 0x00000004090c7825 */ /* 0x000fc800078e0202 */
[----:B------:R-:W-:Y:S01]  /*0280*/  IMAD.WIDE R10, R15, 0x4, R2 ;  /* 0x000000040f0a7825 */ /* 0x000fe200078e0202 */
[----:B------:R-:W2:Y:S04]  /*0290*/  LDG.E R19, desc[UR6][R12.64+-0x10] ;  /* 0xfffff0060c137981 */ /* 0x000ea8000c1e1900 */
[----:B------:R-:W3:Y:S01]  /*02a0*/  LDG.E R18, desc[UR6][R10.64+-0x10] ;  /* 0xfffff0060a127981 */ /* 0x000ee2000c1e1900 */
[----:B--2--5:R-:W-:-:S05]  /*02b0*/  IMAD.IADD R21, R8, 0x1, R19 ;  /* 0x0000000108157824 */ /* 0x024fca00078e0213 */
[----:B---3--:R-:W-:Y:S02]  /*02c0*/  ISETP.GE.AND P2, PT, R21, R18, PT ;  /* 0x000000121500720c */ /* 0x008fe40003f46270 */
[----:B------:R-:W2:Y:S11]  /*02d0*/  LDG.E R18, desc[UR6][R10.64+-0xc] ;  /* 0xfffff4060a127981 */ /* 0x000eb6000c1e1900 */
[----:B------:R0:W-:Y:S04]  /*02e0*/  @!P2 STG.E desc[UR6][R10.64+-0x10], R21 ;  /* 0xfffff0150a00a986 */ /* 0x0001e8000c101906 */
[----:B------:R-:W3:Y:S02]  /*02f0*/  LDG.E R19, desc[UR6][R12.64+-0xc] ;  /* 0xfffff4060c137981 */ /* 0x000ee4000c1e1900 */
[----:B---3--:R-:W-:-:S04]  /*0300*/  IADD3 R23, PT, PT, R8, R19, RZ ;  /* 0x0000001308177210 */ /* 0x008fc80007ffe0ff */
[----:B--2---:R-:W-:Y:S02]  /*0310*/  ISETP.GE.AND P2, PT, R23, R18, PT ;  /* 0x000000121700720c */ /* 0x004fe40003f46270 */
[----:B------:R-:W2:Y:S11]  /*0320*/  LDG.E R18, desc[UR6][R10.64+-0x8] ;  /* 0xfffff8060a127981 */ /* 0x000eb6000c1e1900 */
[----:B------:R1:W-:Y:S04]  /*0330*/  @!P2 STG.E desc[UR6][R10.64+-0xc], R23 ;  /* 0xfffff4170a00a986 */ /* 0x0003e8000c101906 */
[----:B------:R-:W3:Y:S02]  /*0340*/  LDG.E R19, desc[UR6][R12.64+-0x8] ;  /* 0xfffff8060c137981 */ /* 0x000ee4000c1e1900 */
[----:B---3--:R-:W-:-:S05]  /*0350*/  IMAD.IADD R25, R8, 0x1, R19 ;  /* 0x0000000108197824 */ /* 0x008fca00078e0213 */
[----:B--2---:R-:W-:Y:S02]  /*0360*/  ISETP.GE.AND P2, PT, R25, R18, PT ;  /* 0x000000121900720c */ /* 0x004fe40003f46270 */
[----:B------:R-:W2:Y:S11]  /*0370*/  LDG.E R18, desc[UR6][R10.64+-0x4] ;  /* 0xfffffc060a127981 */ /* 0x000eb6000c1e1900 */
[----:B------:R3:W-:Y:S04]  /*0380*/  @!P2 STG.E desc[UR6][R10.64+-0x8], R25 ;  /* 0xfffff8190a00a986 */ /* 0x0007e8000c101906 */
[----:B------:R-:W0:Y:S02]  /*0390*/  LDG.E R19, desc[UR6][R12.64+-0x4] ;  /* 0xfffffc060c137981 */ /* 0x000e24000c1e1900 */
[----:B0-----:R-:W-:-:S05]  /*03a0*/  IMAD.IADD R21, R8, 0x1, R19 ;  /* 0x0000000108157824 */ /* 0x001fca00078e0213 */
[----:B--2---:R-:W-:Y:S02]  /*03b0*/  ISETP.GE.AND P2, PT, R21, R18, PT ;  /* 0x000000121500720c */ /* 0x004fe40003f46270 */
[----:B------:R-:W2:Y:S11]  /*03c0*/  LDG.E R18, desc[UR6][R10.64] ;  /* 0x000000060a127981 */ /* 0x000eb6000c1e1900 */
[----:B------:R0:W-:Y:S04]  /*03d0*/  @!P2 STG.E desc[UR6][R10.64+-0x4], R21 ;  /* 0xfffffc150a00a986 */ /* 0x0001e8000c101906 */
[----:B------:R-:W1:Y:S02]  /*03e0*/  LDG.E R19, desc[UR6][R12.64] ;  /* 0x000000060c137981 */ /* 0x000e64000c1e1900 */
[----:B-1----:R-:W-:-:S04]  /*03f0*/  IADD3 R23, PT, PT, R8, R19, RZ ;  /* 0x0000001308177210 */ /* 0x002fc80007ffe0ff */
        /* <DEDUP_REMOVED lines=13> */
[----:B------:R-:W3:Y:S01]  /*04d0*/  LDG.E R19, desc[UR6][R12.64+0xc] ;  /* 0x00000c060c137981 */ /* 0x000ee2000c1e1900 */
[----:B------:R-:W-:Y:S01]  /*04e0*/  VIADD R14, R14, 0x8 ;  /* 0x000000080e0e7836 */ /* 0x000fe20000000000 */
[----:B------:R-:W-:Y:S01]  /*04f0*/  IADD3 R15, PT, PT, R15, 0x8, RZ ;  /* 0x000000080f0f7810 */ /* 0x000fe20007ffe0ff */
[----:B------:R-:W-:Y:S01]  /*0500*/  VIADD R9, R9, 0x8 ;  /* 0x0000000809097836 */ /* 0x000fe20000000000 */
[----:B---3--:R-:W-:-:S04]  /*0510*/  IADD3 R19, PT, PT, R8, R19, RZ ;  /* 0x0000001308137210 */ /* 0x008fc80007ffe0ff */
[----:B--2---:R-:W-:-:S13]  /*0520*/  ISETP.GE.AND P2, PT, R19, R18, PT ;  /* 0x000000121300720c */ /* 0x004fda0003f46270 */
[----:B------:R1:W-:Y:S01]  /*0530*/  @!P2 STG.E desc[UR6][R10.64+0xc], R19 ;  /* 0x00000c130a00a986 */ /* 0x0003e2000c101906 */
[----:B------:R-:W-:-:S13]  /*0540*/  ISETP.NE.AND P2, PT, R14, RZ, PT ;  /* 0x000000ff0e00720c */ /* 0x000fda0003f45270 */
[----:B-1----:R-:W-:Y:S05]  /*0550*/  @P2 BRA `(.L_x_40) ;  /* 0xfffffffc00442947 */ /* 0x002fea000383ffff */
[----:B------:R-:W-:-:S07]  /*0560*/  IMAD.MOV.U32 R12, RZ, RZ, R0 ;  /* 0x000000ffff0c7224 */ /* 0x000fce00078e0000 */
.L_x_39:
[----:B------:R-:W-:-:S13]  /*0570*/  ISETP.NE.AND P2, PT, R16, RZ, PT ;  /* 0x000000ff1000720c */ /* 0x000fda0003f45270 */
[----:B------:R-:W-:Y:S05]  /*0580*/  @!P2 BRA `(.L_x_41) ;  /* 0x0000000000f0a947 */ /* 0x000fea0003800000 */
[----:B------:R-:W-:Y:S01]  /*0590*/  ISETP.NE.AND P2, PT, R17, RZ, PT ;  /* 0x000000ff1100720c */ /* 0x000fe20003f45270 */
[----:B------:R-:W-:-:S12]  /*05a0*/  @!P0 BRA `(.L_x_42) ;  /* 0x0000000000688947 */ /* 0x000fd80003800000 */
[----:B------:R-:W0:Y:S01]  /*05b0*/  LDC.64 R14, c[0x0][0x380] ;  /* 0x0000e000ff0e7b82 */ /* 0x000e220000000a00 */
[----:B------:R-:W-:Y:S01]  /*05c0*/  IMAD.IADD R11, R12, 0x1, R5 ;  /* 0x000000010c0b7824 */ /* 0x000fe200078e0205 */
[----:B------:R-:W-:-:S03]  /*05d0*/  IADD3 R9, PT, PT, R7, R12, RZ ;  /* 0x0000000c07097210 */ /* 0x000fc60007ffe0ff */
[----:B0-----:R-:W-:-:S04]  /*05e0*/  IMAD.WIDE R10, R11, 0x4, R14 ;  /* 0x000000040b0a7825 */ /* 0x001fc800078e020e */
[----:B------:R-:W-:Y:S02]  /*05f0*/  IMAD.WIDE R14, R9, 0x4, R14 ;  /* 0x00000004090e7825 */ /* 0x000fe400078e020e */
[----:B------:R-:W2:Y:S04]  /*0600*/  LDG.E R9, desc[UR6][R10.64] ;  /* 0x000000060a097981 */ /* 0x000ea8000c1e1900 */
[----:B------:R-:W3:Y:S01]  /*0610*/  LDG.E R13, desc[UR6][R14.64] ;  /* 0x000000060e0d7981 */ /* 0x000ee2000c1e1900 */
[----:B--2--5:R-:W-:-:S05]  /*0620*/  IMAD.IADD R18, R8, 0x1, R9 ;  /* 0x0000000108127824 */ /* 0x024fca00078e0209 */
[----:B---3--:R-:W-:Y:S02]  /*0630*/  ISETP.GE.AND P3, PT, R18, R13, PT ;  /* 0x0000000d1200720c */ /* 0x008fe40003f66270 */
[----:B------:R-:W2:Y:S11]  /*0640*/  LDG.E R13, desc[UR6][R14.64+0x4] ;  /* 0x000004060e0d7981 */ /* 0x000eb6000c1e1900 */
[----:B------:R0:W-:Y:S04]  /*0650*/  @!P3 STG.E desc[UR6][R14.64], R18 ;  /* 0x000000120e00b986 */ /* 0x0001e8000c101906 */
[----:B------:R-:W3:Y:S02]  /*0660*/  LDG.E R9, desc[UR6][R10.64+0x4] ;  /* 0x000004060a097981 */ /* 0x000ee4000c1e1900 */
[----:B---3--:R-:W-:-:S05]  /*0670*/  IMAD.IADD R19, R8, 0x1, R9 ;  /* 0x0000000108137824 */ /* 0x008fca00078e0209 */
[----:B--2---:R-:W-:Y:S02]  /*0680*/  ISETP.GE.AND P3, PT, R19, R13, PT ;  /* 0x0000000d1300720c */ /* 0x004fe40003f66270 */
[----:B------:R-:W2:Y:S11]  /*0690*/  LDG.E R13, desc[UR6][R14.64+0x8] ;  /* 0x000008060e0d7981 */ /* 0x000eb6000c1e1900 */
[----:B------:R0:W-:Y:S04]  /*06a0*/  @!P3 STG.E desc[UR6][R14.64+0x4], R19 ;  /* 0x000004130e00b986 */ /* 0x0001e8000c101906 */
[----:B------:R-:W3:Y:S02]  /*06b0*/  LDG.E R9, desc[UR6][R10.64+0x8] ;  /* 0x000008060a097981 */ /* 0x000ee4000c1e1900 */
[----:B---3--:R-:W-:-:S04]  /*06c0*/  IADD3 R20, PT, PT, R8, R9, RZ ;  /* 0x0000000908147210 */ /* 0x008fc80007ffe0ff */
[----:B--2---:R-:W-:Y:S02]  /*06d0*/  ISETP.GE.AND P3, PT, R20, R13, PT ;  /* 0x0000000d1400720c */ /* 0x004fe40003f66270 */
[----:B------:R-:W2:Y:S11]  /*06e0*/  LDG.E R13, desc[UR6][R14.64+0xc] ;  /* 0x00000c060e0d7981 */ /* 0x000eb6000c1e1900 */
[----:B------:R0:W-:Y:S04]  /*06f0*/  @!P3 STG.E desc[UR6][R14.64+0x8], R20 ;  /* 0x000008140e00b986 */ /* 0x0001e8000c101906 */
[----:B------:R-:W3:Y:S01]  /*0700*/  LDG.E R9, desc[UR6][R10.64+0xc] ;  /* 0x00000c060a097981 */ /* 0x000ee2000c1e1900 */
[----:B------:R-:W-:-:S02]  /*0710*/  VIADD R12, R12, 0x4 ;  /* 0x000000040c0c7836 */ /* 0x000fc40000000000 */
[----:B---3--:R-:W-:-:S05]  /*0720*/  IMAD.IADD R9, R8, 0x1, R9 ;  /* 0x0000000108097824 */ /* 0x008fca00078e0209 */
[----:B--2---:R-:W-:-:S13]  /*0730*/  ISETP.GE.AND P3, PT, R9, R13, PT ;  /* 0x0000000d0900720c */ /* 0x004fda0003f66270 */
[----:B------:R0:W-:Y:S02]  /*0740*/  @!P3 STG.E desc[UR6][R14.64+0xc], R9 ;  /* 0x00000c090e00b986 */ /* 0x0001e4000c101906 */
.L_x_42:
[----:B------:R-:W-:Y:S05]  /*0750*/  @!P2 BRA `(.L_x_41) ;  /* 0x00000000007ca947 */ /* 0x000fea0003800000 */
[----:B------:R-:W1:Y:S01]  /*0760*/  LDCU UR4, c[0x0][0x388] ;  /* 0x00007100ff0477ac */ /* 0x000e620008000800 */
[----:B------:R-:W-:Y:S01]  /*0770*/  ISETP.NE.AND P2, PT, R17, 0x1, PT ;  /* 0x000000011100780c */ /* 0x000fe20003f45270 */
[----:B-1----:R-:W-:-:S12]  /*0780*/  ULOP3.LUT UP0, URZ, UR4, 0x1, URZ, 0xc0, !UPT ;  /* 0x0000000104ff7892 */ /* 0x002fd8000f80c0ff */
[----:B------:R-:W-:Y:S05]  /*0790*/  @!P2 BRA `(.L_x_43) ;  /* 0x000000000040a947 */ /* 0x000fea0003800000 */
[----:B0-----:R-:W0:Y:S01]  /*07a0*/  LDC.64 R14, c[0x0][0x380] ;  /* 0x0000e000ff0e7b82 */ /* 0x001e220000000a00 */
[----:B------:R-:W-:Y:S01]  /*07b0*/  IADD3 R11, PT, PT, R12, R5, RZ ;  /* 0x000000050c0b7210 */ /* 0x000fe20007ffe0ff */
[----:B------:R-:W-:-:S04]  /*07c0*/  IMAD.IADD R9, R7, 0x1, R12 ;  /* 0x0000000107097824 */ /* 0x000fc800078e020c */
        /* <DEDUP_REMOVED lines=8> */
[----:B------:R-:W3:Y:S01]  /*0850*/  LDG.E R9, desc[UR6][R10.64+0x4] ;  /* 0x000004060a097981 */ /* 0x000ee2000c1e1900 */
[----:B------:R-:W-:Y:S01]  /*0860*/  VIADD R12, R12, 0x2 ;  /* 0x000000020c0c7836 */ /* 0x000fe20000000000 */
[----:B---3--:R-:W-:-:S04]  /*0870*/  IADD3 R9, PT, PT, R8, R9, RZ ;  /* 0x0000000908097210 */ /* 0x008fc80007ffe0ff */
[----:B--2---:R-:W-:-:S13]  /*0880*/  ISETP.GE.AND P2, PT, R9, R13, PT ;  /* 0x0000000d0900720c */ /* 0x004fda0003f46270 */
[----:B------:R1:W-:Y:S02]  /*0890*/  @!P2 STG.E desc[UR6][R14.64+0x4], R9 ;  /* 0x000004090e00a986 */ /* 0x0003e4000c101906 */
.L_x_43:
[----:B------:R-:W-:Y:S05]  /*08a0*/  BRA.U !UP0, `(.L_x_41) ;  /* 0x0000000108287547 */ /* 0x000fea000b800000 */
[----:B01----:R-:W0:Y:S01]  /*08b0*/  LDC.64 R14, c[0x0][0x380] ;  /* 0x0000e000ff0e7b82 */ /* 0x003e220000000a00 */
[----:B------:R-:W-:Y:S01]  /*08c0*/  IADD3 R11, PT, PT, R12, R5, RZ ;  /* 0x000000050c0b7210 */ /* 0x000fe20007ffe0ff */
[----:B------:R-:W-:-:S04]  /*08d0*/  IMAD.IADD R13, R7, 0x1, R12 ;  /* 0x00000001070d7824 */ /* 0x000fc800078e020c */
[----:B0-----:R-:W-:-:S04]  /*08e0*/  IMAD.WIDE R10, R11, 0x4, R14 ;  /* 0x000000040b0a7825 */ /* 0x001fc800078e020e */
[----:B------:R-:W-:Y:S02]  /*08f0*/  IMAD.WIDE R12, R13, 0x4, R14 ;  /* 0x000000040d0c7825 */ /* 0x000fe400078e020e */
[----:B------:R-:W2:Y:S04]  /*0900*/  LDG.E R11, desc[UR6][R10.64] ;  /* 0x000000060a0b7981 */ /* 0x000ea8000c1e1900 */
[----:B------:R-:W3:Y:S01]  /*0910*/  LDG.E R7, desc[UR6][R12.64] ;  /* 0x000000060c077981 */ /* 0x000ee2000c1e1900 */
[----:B--2--5:R-:W-:-:S04]  /*0920*/  IADD3 R8, PT, PT, R8, R11, RZ ;  /* 0x0000000b08087210 */ /* 0x024fc80007ffe0ff */
[----:B---3--:R-:W-:-:S13]  /*0930*/  ISETP.GE.AND P2, PT, R8, R7, PT ;  /* 0x000000070800720c */ /* 0x008fda0003f46270 */
[----:B------:R2:W-:Y:S02]  /*0940*/  @!P2 STG.E desc[UR6][R12.64], R8 ;  /* 0x000000080c00a986 */ /* 0x0005e4000c101906 */
.L_x_41:
[----:B------:R-:W-:Y:S05]  /*0950*/  @!P1 BRA `(.L_x_44) ;  /* 0xfffffff800089947 */ /* 0x000fea000383ffff */
[----:B------:R-:W-:Y:S05]  /*0960*/  EXIT ;  /* 0x000000000000794d */ /* 0x000fea0003800000 */
.L_x_45:
        /* <DEDUP_REMOVED lines=9> */
.L_x_50:


//--------------------- .text._Z19calcOnePosPerThreadPiii --------------------------
	.section	.text._Z19calcOnePosPerThreadPiii,"ax",@progbits
	.align	128
        .global         _Z19calcOnePosPerThreadPiii
        .type           _Z19calcOnePosPerThreadPiii,@function
        .size           _Z19calcOnePosPerThreadPiii,(.L_x_51 - _Z19calcOnePosPerThreadPiii)
        .other          _Z19calcOnePosPerThreadPiii,@"STO_CUDA_ENTRY STV_DEFAULT"
_Z19calcOnePosPerThreadPiii:
.text._Z19calcOnePosPerThreadPiii:
[----:B------:R-:W-:Y:S01]  /*0000*/  LDC R1, c[0x0][0x37c] ;  /* 0x0000df00ff017b82 */ /* 0x000fe20000000800 */
[----:B------:R-:W0:Y:S07]  /*0010*/  S2R R0, SR_TID.X ;  /* 0x0000000000007919 */ /* 0x000e2e0000002100 */
[----:B------:R-:W0:Y:S01]  /*0020*/  S2UR UR6, SR_CTAID.X ;  /* 0x00000000000679c3 */ /* 0x000e220000002500 */
[----:B------:R-:W1:Y:S01]  /*0030*/  LDCU.64 UR4, c[0x0][0x358] ;  /* 0x00006b00ff0477ac */ /* 0x000e620008000a00 */
[----:B------:R-:W2:Y:S06]  /*0040*/  S2R R3, SR_TID.Y ;  /* 0x0000000000037919 */ /* 0x000eac0000002200 */
[----:B------:R-:W0:Y:S08]  /*0050*/  LDC R5, c[0x0][0x360] ;  /* 0x0000d800ff057b82 */ /* 0x000e300000000800 */
[----:B------:R-:W2:Y:S08]  /*0060*/  S2UR UR7, SR_CTAID.Y ;  /* 0x00000000000779c3 */ /* 0x000eb00000002600 */
[----:B------:R-:W2:Y:S08]  /*0070*/  LDC R2, c[0x0][0x364] ;  /* 0x0000d900ff027b82 */ /* 0x000eb00000000800 */
[----:B------:R-:W3:Y:S01]  /*0080*/  LDC.64 R8, c[0x0][0x388] ;  /* 0x0000e200ff087b82 */ /* 0x000ee20000000a00 */
[----:B0-----:R-:W-:-:S07]  /*0090*/  IMAD R5, R5, UR6, R0 ;  /* 0x0000000605057c24 */ /* 0x001fce000f8e0200 */
[----:B------:R-:W0:Y:S01]  /*00a0*/  LDC.64 R6, c[0x0][0x380] ;  /* 0x0000e000ff067b82 */ /* 0x000e220000000a00 */
[----:B--2---:R-:W-:Y:S02]  /*00b0*/  IMAD R0, R2, UR7, R3 ;  /* 0x0000000702007c24 */ /* 0x004fe4000f8e0203 */
[CC--:B---3--:R-:W-:Y:S02]  /*00c0*/  IMAD R3, R5.reuse, R8.reuse, R9 ;  /* 0x0000000805037224 */ /* 0x0c8fe400078e0209 */
[--C-:B------:R-:W-:Y:S02]  /*00d0*/  IMAD R9, R8, R9, R0.reuse ;  /* 0x0000000908097224 */ /* 0x100fe400078e0200 */
[----:B------:R-:W-:Y:S02]  /*00e0*/  IMAD R11, R5, R8, R0 ;  /* 0x00000008050b7224 */ /* 0x000fe400078e0200 */
[----:B0-----:R-:W-:-:S04]  /*00f0*/  IMAD.WIDE R2, R3, 0x4, R6 ;  /* 0x0000000403027825 */ /* 0x001fc800078e0206 */
[--C-:B------:R-:W-:Y:S02]  /*0100*/  IMAD.WIDE R4, R9, 0x4, R6.reuse ;  /* 0x0000000409047825 */ /* 0x100fe400078e0206 */
[----:B-1----:R-:W2:Y:S02]  /*0110*/  LDG.E R2, desc[UR4][R2.64] ;  /* 0x0000000402027981 */ /* 0x002ea4000c1e1900 */
[----:B------:R-:W-:Y:S02]  /*0120*/  IMAD.WIDE R6, R11, 0x4, R6 ;  /* 0x000000040b067825 */ /* 0x000fe400078e0206 */
[----:B------:R-:W2:Y:S04]  /*0130*/  LDG.E R5, desc[UR4][R4.64] ;  /* 0x0000000404057981 */ /* 0x000ea8000c1e1900 */
[----:B------:R-:W3:Y:S01]  /*0140*/  LDG.E R0, desc[UR4][R6.64] ;  /* 0x0000000406007981 */ /* 0x000ee2000c1e1900 */
[----:B--2---:R-:W-:-:S04]  /*0150*/  IADD3 R9, PT, PT, R2, R5, RZ ;  /* 0x0000000502097210 */ /* 0x004fc80007ffe0ff */
[----:B---3--:R-:W-:-:S13]  /*0160*/  ISETP.GE.AND P0, PT, R9, R0, PT ;  /* 0x000000000900720c */ /* 0x008fda0003f06270 */
[----:B------:R-:W-:Y:S05]  /*0170*/  @P0 EXIT ;  /* 0x000000000000094d */ /* 0x000fea0003800000 */
[----:B------:R-:W-:Y:S01]  /*0180*/  STG.E desc[UR4][R6.64], R9 ;  /* 0x0000000906007986 */ /* 0x000fe2000c101904 */
[----:B------:R-:W-:Y:S05]  /*0190*/  EXIT ;  /* 0x000000000000794d */ /* 0x000fea0003800000 */
.L_x_46:
        /* <DEDUP_REMOVED lines=14> */
.L_x_51:


//--------------------- .nv.global.init           --------------------------
	.section	.nv.global.init,"aw",@progbits
.nv.global.init:
	.type		$str,@object
	.size		$str,($str$1 - $str)
$str:
        /*0000*/ 	.byte	0x42, 0x65, 0x66, 0x6f, 0x72, 0x65, 0x0a, 0x00
	.type		$str$1,@object
	.size		$str$1,($str$2 - $str$1)
$str$1:
        /*0008*/ 	.byte	0x41, 0x46, 0x54, 0x45, 0x52, 0x3a, 0x20, 0x25, 0x64, 0x0a, 0x00
	.type		$str$2,@object
	.size		$str$2,(.L_3 - $str$2)
$str$2:
        /*0013*/ 	.byte	0x62, 0x61, 0x72, 0x72, 0x69, 0x65, 0x72, 0x3a, 0x20, 0x25, 0x64, 0x0a, 0x00
.L_3:


//--------------------- .nv.shared.reserved.0     --------------------------
	.section	.nv.shared.reserved.0,"aw",@nobits
	.weak		__nv_reservedSMEM_offset_0_alias
	.size		__nv_reservedSMEM_offset_0_alias, 0, 64
	.other		__nv_reservedSMEM_offset_0_alias,@"STO_CUDA_RESERVED_SHARED STV_DEFAULT"
__nv_reservedSMEM_offset_0_alias:
	.zero		0
	.zero		64


//--------------------- .nv.global                --------------------------
	.section	.nv.global,"aw",@nobits
	.align	4
.nv.global:
	.type		barrier,@object
	.size		barrier,(.L_0 - barrier)
barrier:
	.zero		4
.L_0:


//--------------------- .nv.constant0._Z22calculateSequencialGPUPii --------------------------
	.section	.nv.constant0._Z22calculateSequencialGPUPii,"a",@progbits
	.sectionflags	@""
	.align	4
.nv.constant0._Z22calculateSequencialGPUPii:
	.zero		908


//--------------------- .nv.constant0._Z17calcWithoutAtomicPiiii --------------------------
	.section	.nv.constant0._Z17calcWithoutAtomicPiiii,"a",@progbits
	.sectionflags	@""
	.align	4
.nv.constant0._Z17calcWithoutAtomicPiiii:
	.zero		916


//--------------------- .nv.constant0._Z14calcWithAtomicPii --------------------------
	.section	.nv.constant0._Z14calcWithAtomicPii,"a",@progbits
	.sectionflags	@""
	.align	4
.nv.constant0._Z14calcWithAtomicPii:
	.zero		908


//--------------------- .nv.constant0._Z18calThreadPerColumnPiiii --------------------------
	.section	.nv.constant0._Z18calThreadPerColumnPiiii,"a",@progbits
	.sectionflags	@""
	.align	4
.nv.constant0._Z18calThreadPerColumnPiiii:
	.zero		916


//--------------------- .nv.constant0._Z19calcOnePosPerThreadPiii --------------------------
	.section	.nv.constant0._Z19calcOnePosPerThreadPiii,"a",@progbits
	.sectionflags	@""
	.align	4
.nv.constant0._Z19calcOnePosPerThreadPiii:
	.zero		912


//--------------------- SYMBOLS --------------------------

	.type		.nv.reservedSmem.offset0,@object
	.size		.nv.reservedSmem.offset0,0x4
	.type		vprintf,@function
